// auto-generated by cutlass_sweep.gemm — config: {"arch": "sm_100", "cluster_m": 2, "cluster_n": 2, "dtype": "int8", "stages": 4, "tile_k": 32, "tile_m": 256, "tile_n": 64}
#include "cutlass/cutlass.h"
#include "cutlass/gemm/collective/collective_builder.hpp"
#include "cutlass/gemm/device/gemm_universal_adapter.h"
#include "cutlass/gemm/kernel/gemm_universal.hpp"
#include "cutlass/epilogue/collective/collective_builder.hpp"

using ElemA = int8_t;
using ElemB = int8_t;
using ElemCD = int8_t;
using Acc  = int32_t;
using TileShape    = cute::Shape<cute::_256, cute::_64, cute::_32>;
using ClusterShape = cute::Shape<cute::_2, cute::_2, cute::_1>;

using CollectiveEpilogue = typename cutlass::epilogue::collective::CollectiveBuilder<
    cutlass::arch::Sm100, cutlass::arch::OpClassTensorOp,
    TileShape, ClusterShape,
    cutlass::epilogue::collective::EpilogueTileAuto,
    Acc, Acc,
    ElemCD, cutlass::layout::RowMajor, 128 / cutlass::sizeof_bits<ElemCD>::value,
    ElemCD, cutlass::layout::RowMajor, 128 / cutlass::sizeof_bits<ElemCD>::value,
    cutlass::epilogue::collective::EpilogueScheduleAuto
  >::CollectiveOp;

using CollectiveMainloop = typename cutlass::gemm::collective::CollectiveBuilder<
    cutlass::arch::Sm100, cutlass::arch::OpClassTensorOp,
    ElemA, cutlass::layout::RowMajor, 128 / cutlass::sizeof_bits<ElemA>::value,
    ElemB, cutlass::layout::ColumnMajor, 128 / cutlass::sizeof_bits<ElemB>::value,
    Acc,
    TileShape, ClusterShape,
    cutlass::gemm::collective::StageCount<4>,
    cutlass::gemm::collective::KernelScheduleAuto
  >::CollectiveOp;

using GemmKernel = cutlass::gemm::kernel::GemmUniversal<
    cute::Shape<int,int,int,int>,
    CollectiveMainloop,
    CollectiveEpilogue
>;
using Gemm = cutlass::gemm::device::GemmUniversalAdapter<GemmKernel>;

// Force the device kernel symbol into the cubin without needing a host main.
auto* _anchor = &cutlass::device_kernel<GemmKernel>;


// ===== COMPILED SASS (sm_100a) =====

	.target	sm_100a

	.elftype	@"ET_EXEC"


//--------------------- .note.nv.tkinfo           --------------------------
	.section	.note.nv.tkinfo,"",@"SHT_NOTE"
	.sectionflags	@"SHF_NOTE_NV_TKINFO"
	.tkinfo
        /*0018*/ 	.word	0x00000002
        /*0030*/ 	.string	""
        /*0030*/ 	.string	"ptxas"
        /*0030*/ 	.string	"Cuda compilation tools, release 13.0, V13.0.88"
        /*0030*/ 	.string	"Build cuda_13.0.r13.0/compiler.36424714_0"
        /*0030*/ 	.string	"-arch sm_100a -m 64 "



//--------------------- .note.nv.cuinfo           --------------------------
	.section	.note.nv.cuinfo,"",@"SHT_NOTE"
	.sectionflags	@"SHF_NOTE_NV_CUINFO"
        /*0018*/ 	.short	0x0002
        /*001a*/ 	.short	0x0064
        /*001c*/ 	.short	0x0082
	.zero		2


//--------------------- .nv.info                  --------------------------
	.section	.nv.info,"",@"SHT_CUDA_INFO"
	.align	4


	//----- nvinfo : EIATTR_REGCOUNT
	.align		4
        /*0000*/ 	.byte	0x04, 0x2f
        /*0002*/ 	.short	(.L_19 - .L_18)
	.align		4
.L_18:
        /*0004*/ 	.word	index@(_ZN7cutlass13device_kernelINS_4gemm6kernel13GemmUniversalIN4cute5tupleIJiiiiEEENS1_10collective13CollectiveMmaINS1_35MainloopSm100TmaUmmaWarpSpecializedILi4ELi2ELi4ENS5_IJNS4_1CILi2EEESB_NSA_ILi1EEEEEEEENS5_IJNSA_ILi256EEENSA_ILi64EEENSA_ILi32EEEEEEaNS5_IJlSC_lEEEaSJ_NS4_8TiledMMAINS4_8MMA_AtomIJNS4_21SM100_MMA_S8_2x1SM_SSIaaiLi256ELi64ELNS4_4UMMA5MajorE0ELSO_0ELNSN_8SaturateE0EEEEEENS4_6LayoutINS5_IJSC_SC_SC_EEENS5_IJNSA_ILi0EEESU_SU_EEEEENS5_IJNS4_10UnderscoreESX_SX_EEEEENS4_28SM100_TMA_2SM_LOAD_MULTICASTENS4_14ComposedLayoutINS4_7SwizzleILi1ELi4ELi3EEENS4_18smem_ptr_flag_bitsILi8EEENSS_INS5_IJNSA_ILi8EEESH_EEENS5_IJSH_SC_EEEEEEEvNS4_8identityENS4_18SM100_TMA_2SM_LOADES1A_vS1B_EENS_8epilogue10collective18CollectiveEpilogueINS1E_23Sm100TmaWarpSpecializedILi1ELi1ELi64ELb0ELb0EEEJNS5_IJNSA_ILi128EEESG_SH_EEENS5_IJNSS_IS1J_SC_EENSS_ISG_SC_EEEEEaSJ_aSJ_NS1E_6fusion15FusionCallbacksIS1I_NS1O_17LinearCombinationIaiaiLNS_15FloatRoundStyleE2EEES1K_S1N_JEEENS4_5SM1004TMEM4LOAD26SM100_TMEM_LOAD_32dp32b64xENS4_13SM90_TMA_LOADENS11_INS12_ILi2ELi4ELi3EEES15_NSS_INS5_IJS16_SG_EEENS5_IJSG_SC_EEEEEEENS4_39AutoVectorizingCopyWithAssumedAlignmentILi128EEENS4_14SM90_TMA_STOREES23_S25_S25_EEEvvEEEEvNT_6ParamsE)
        /*0008*/ 	.word	0x0000009d


	//----- nvinfo : EIATTR_FRAME_SIZE
	.align		4
.L_19:
        /*000c*/ 	.byte	0x04, 0x11
        /*000e*/ 	.short	(.L_21 - .L_20)
	.align		4
.L_20:
        /*0010*/ 	.word	index@($__internal_2_$__cuda_sm10x_tcgen05_guardrail_trap_unallocated_columns_being_dealloced)
        /*0014*/ 	.word	0x00000000


	//----- nvinfo : EIATTR_FRAME_SIZE
	.align		4
.L_21:
        /*0018*/ 	.byte	0x04, 0x11
        /*001a*/ 	.short	(.L_23 - .L_22)
	.align		4
.L_22:
        /*001c*/ 	.word	index@($__internal_1_$__cuda_sm10x_tcgen05_guardrail_trap_phase_invalid_during_alloc)
        /*0020*/ 	.word	0x00000000


	//----- nvinfo : EIATTR_FRAME_SIZE
	.align		4
.L_23:
        /*0024*/ 	.byte	0x04, 0x11
        /*0026*/ 	.short	(.L_25 - .L_24)
	.align		4
.L_24:
        /*0028*/ 	.word	index@($__internal_0_$__cuda_sm10x_tcgen05_guardrail_trap_col_being_dealloced_not_returned_by_alloc)
        /*002c*/ 	.word	0x00000000


	//----- nvinfo : EIATTR_FRAME_SIZE
	.align		4
.L_25:
        /*0030*/ 	.byte	0x04, 0x11
        /*0032*/ 	.short	(.L_27 - .L_26)
	.align		4
.L_26:
        /*0034*/ 	.word	index@(_ZN7cutlass13device_kernelINS_4gemm6kernel13GemmUniversalIN4cute5tupleIJiiiiEEENS1_10collective13CollectiveMmaINS1_35MainloopSm100TmaUmmaWarpSpecializedILi4ELi2ELi4ENS5_IJNS4_1CILi2EEESB_NSA_ILi1EEEEEEEENS5_IJNSA_ILi256EEENSA_ILi64EEENSA_ILi32EEEEEEaNS5_IJlSC_lEEEaSJ_NS4_8TiledMMAINS4_8MMA_AtomIJNS4_21SM100_MMA_S8_2x1SM_SSIaaiLi256ELi64ELNS4_4UMMA5MajorE0ELSO_0ELNSN_8SaturateE0EEEEEENS4_6LayoutINS5_IJSC_SC_SC_EEENS5_IJNSA_ILi0EEESU_SU_EEEEENS5_IJNS4_10UnderscoreESX_SX_EEEEENS4_28SM100_TMA_2SM_LOAD_MULTICASTENS4_14ComposedLayoutINS4_7SwizzleILi1ELi4ELi3EEENS4_18smem_ptr_flag_bitsILi8EEENSS_INS5_IJNSA_ILi8EEESH_EEENS5_IJSH_SC_EEEEEEEvNS4_8identityENS4_18SM100_TMA_2SM_LOADES1A_vS1B_EENS_8epilogue10collective18CollectiveEpilogueINS1E_23Sm100TmaWarpSpecializedILi1ELi1ELi64ELb0ELb0EEEJNS5_IJNSA_ILi128EEESG_SH_EEENS5_IJNSS_IS1J_SC_EENSS_ISG_SC_EEEEEaSJ_aSJ_NS1E_6fusion15FusionCallbacksIS1I_NS1O_17LinearCombinationIaiaiLNS_15FloatRoundStyleE2EEES1K_S1N_JEEENS4_5SM1004TMEM4LOAD26SM100_TMEM_LOAD_32dp32b64xENS4_13SM90_TMA_LOADENS11_INS12_ILi2ELi4ELi3EEES15_NSS_INS5_IJS16_SG_EEENS5_IJSG_SC_EEEEEEENS4_39AutoVectorizingCopyWithAssumedAlignmentILi128EEENS4_14SM90_TMA_STOREES23_S25_S25_EEEvvEEEEvNT_6ParamsE)
        /*0038*/ 	.word	0x00000000


	//----- nvinfo : EIATTR_MIN_STACK_SIZE
	.align		4
.L_27:
        /*003c*/ 	.byte	0x04, 0x12
        /*003e*/ 	.short	(.L_29 - .L_28)
	.align		4
.L_28:
        /*0040*/ 	.word	index@(_ZN7cutlass13device_kernelINS_4gemm6kernel13GemmUniversalIN4cute5tupleIJiiiiEEENS1_10collective13CollectiveMmaINS1_35MainloopSm100TmaUmmaWarpSpecializedILi4ELi2ELi4ENS5_IJNS4_1CILi2EEESB_NSA_ILi1EEEEEEEENS5_IJNSA_ILi256EEENSA_ILi64EEENSA_ILi32EEEEEEaNS5_IJlSC_lEEEaSJ_NS4_8TiledMMAINS4_8MMA_AtomIJNS4_21SM100_MMA_S8_2x1SM_SSIaaiLi256ELi64ELNS4_4UMMA5MajorE0ELSO_0ELNSN_8SaturateE0EEEEEENS4_6LayoutINS5_IJSC_SC_SC_EEENS5_IJNSA_ILi0EEESU_SU_EEEEENS5_IJNS4_10UnderscoreESX_SX_EEEEENS4_28SM100_TMA_2SM_LOAD_MULTICASTENS4_14ComposedLayoutINS4_7SwizzleILi1ELi4ELi3EEENS4_18smem_ptr_flag_bitsILi8EEENSS_INS5_IJNSA_ILi8EEESH_EEENS5_IJSH_SC_EEEEEEEvNS4_8identityENS4_18SM100_TMA_2SM_LOADES1A_vS1B_EENS_8epilogue10collective18CollectiveEpilogueINS1E_23Sm100TmaWarpSpecializedILi1ELi1ELi64ELb0ELb0EEEJNS5_IJNSA_ILi128EEESG_SH_EEENS5_IJNSS_IS1J_SC_EENSS_ISG_SC_EEEEEaSJ_aSJ_NS1E_6fusion15FusionCallbacksIS1I_NS1O_17LinearCombinationIaiaiLNS_15FloatRoundStyleE2EEES1K_S1N_JEEENS4_5SM1004TMEM4LOAD26SM100_TMEM_LOAD_32dp32b64xENS4_13SM90_TMA_LOADENS11_INS12_ILi2ELi4ELi3EEES15_NSS_INS5_IJS16_SG_EEENS5_IJSG_SC_EEEEEEENS4_39AutoVectorizingCopyWithAssumedAlignmentILi128EEENS4_14SM90_TMA_STOREES23_S25_S25_EEEvvEEEEvNT_6ParamsE)
        /*0044*/ 	.word	0x00000000
.L_29:


//--------------------- .nv.compat                --------------------------
	.section	.nv.compat,"",@"SHT_CUDA_COMPAT_INFO"
	.align	4
        /*0000*/ 	.byte	0x02, 0x09, 0x01, 0x00, 0x02, 0x02, 0x03, 0x00, 0x02, 0x05, 0x06, 0x00, 0x03, 0x07, 0x01, 0x01
        /*0010*/ 	.byte	0x02, 0x03, 0x01, 0x00, 0x02, 0x06, 0x01, 0x00, 0x04, 0x0b, 0x08, 0x00, 0x01, 0x00, 0x00, 0x00
        /*0020*/ 	.byte	0x00, 0x00, 0x00, 0x00


//--------------------- .nv.info._ZN7cutlass13device_kernelINS_4gemm6kernel13GemmUniversalIN4cute5tupleIJiiiiEEENS1_10collective13CollectiveMmaINS1_35MainloopSm100TmaUmmaWarpSpecializedILi4ELi2ELi4ENS5_IJNS4_1CILi2EEESB_NSA_ILi1EEEEEEEENS5_IJNSA_ILi256EEENSA_ILi64EEENSA_ILi32EEEEEEaNS5_IJlSC_lEEEaSJ_NS4_8TiledMMAINS4_8MMA_AtomIJNS4_21SM100_MMA_S8_2x1SM_SSIaaiLi256ELi64ELNS4_4UMMA5MajorE0ELSO_0ELNSN_8SaturateE0EEEEEENS4_6LayoutINS5_IJSC_SC_SC_EEENS5_IJNSA_ILi0EEESU_SU_EEEEENS5_IJNS4_10UnderscoreESX_SX_EEEEENS4_28SM100_TMA_2SM_LOAD_MULTICASTENS4_14ComposedLayoutINS4_7SwizzleILi1ELi4ELi3EEENS4_18smem_ptr_flag_bitsILi8EEENSS_INS5_IJNSA_ILi8EEESH_EEENS5_IJSH_SC_EEEEEEEvNS4_8identityENS4_18SM100_TMA_2SM_LOADES1A_vS1B_EENS_8epilogue10collective18CollectiveEpilogueINS1E_23Sm100TmaWarpSpecializedILi1ELi1ELi64ELb0ELb0EEEJNS5_IJNSA_ILi128EEESG_SH_EEENS5_IJNSS_IS1J_SC_EENSS_ISG_SC_EEEEEaSJ_aSJ_NS1E_6fusion15FusionCallbacksIS1I_NS1O_17LinearCombinationIaiaiLNS_15FloatRoundStyleE2EEES1K_S1N_JEEENS4_5SM1004TMEM4LOAD26SM100_TMEM_LOAD_32dp32b64xENS4_13SM90_TMA_LOADENS11_INS12_ILi2ELi4ELi3EEES15_NSS_INS5_IJS16_SG_EEENS5_IJSG_SC_EEEEEEENS4_39AutoVectorizingCopyWithAssumedAlignmentILi128EEENS4_14SM90_TMA_STOREES23_S25_S25_EEEvvEEEEvNT_6ParamsE --------------------------
	.section	.nv.info._ZN7cutlass13device_kernelINS_4gemm6kernel13GemmUniversalIN4cute5tupleIJiiiiEEENS1_10collective13CollectiveMmaINS1_35MainloopSm100TmaUmmaWarpSpecializedILi4ELi2ELi4ENS5_IJNS4_1CILi2EEESB_NSA_ILi1EEEEEEEENS5_IJNSA_ILi256EEENSA_ILi64EEENSA_ILi32EEEEEEaNS5_IJlSC_lEEEaSJ_NS4_8TiledMMAINS4_8MMA_AtomIJNS4_21SM100_MMA_S8_2x1SM_SSIaaiLi256ELi64ELNS4_4UMMA5MajorE0ELSO_0ELNSN_8SaturateE0EEEEEENS4_6LayoutINS5_IJSC_SC_SC_EEENS5_IJNSA_ILi0EEESU_SU_EEEEENS5_IJNS4_10UnderscoreESX_SX_EEEEENS4_28SM100_TMA_2SM_LOAD_MULTICASTENS4_14ComposedLayoutINS4_7SwizzleILi1ELi4ELi3EEENS4_18smem_ptr_flag_bitsILi8EEENSS_INS5_IJNSA_ILi8EEESH_EEENS5_IJSH_SC_EEEEEEEvNS4_8identityENS4_18SM100_TMA_2SM_LOADES1A_vS1B_EENS_8epilogue10collective18CollectiveEpilogueINS1E_23Sm100TmaWarpSpecializedILi1ELi1ELi64ELb0ELb0EEEJNS5_IJNSA_ILi128EEESG_SH_EEENS5_IJNSS_IS1J_SC_EENSS_ISG_SC_EEEEEaSJ_aSJ_NS1E_6fusion15FusionCallbacksIS1I_NS1O_17LinearCombinationIaiaiLNS_15FloatRoundStyleE2EEES1K_S1N_JEEENS4_5SM1004TMEM4LOAD26SM100_TMEM_LOAD_32dp32b64xENS4_13SM90_TMA_LOADENS11_INS12_ILi2ELi4ELi3EEES15_NSS_INS5_IJS16_SG_EEENS5_IJSG_SC_EEEEEEENS4_39AutoVectorizingCopyWithAssumedAlignmentILi128EEENS4_14SM90_TMA_STOREES23_S25_S25_EEEvvEEEEvNT_6ParamsE,"",@"SHT_CUDA_INFO"
	.sectionflags	@""
	.align	4


	//----- nvinfo : EIATTR_CUDA_API_VERSION
	.align		4
        /*0000*/ 	.byte	0x04, 0x37
        /*0002*/ 	.short	(.L_31 - .L_30)
.L_30:
        /*0004*/ 	.word	0x00000082


	//----- nvinfo : EIATTR_KPARAM_INFO
	.align		4
.L_31:
        /*0008*/ 	.byte	0x04, 0x17
        /*000a*/ 	.short	(.L_33 - .L_32)
.L_32:
        /*000c*/ 	.word	0x00000000
        /*0010*/ 	.short	0x0000
        /*0012*/ 	.short	0x0000
        /*0014*/ 	.byte	0x00, 0xf0, 0x01, 0x20


	//----- nvinfo : EIATTR_AT_ENTRY_FRAGMENTS
	.align		4
.L_33:
        /*0018*/ 	.byte	0x04, 0x4f
        /*001a*/ 	.short	(.L_35 - .L_34)


	//   ....[0]....
.L_34:
        /*001c*/ 	.word	0x00000007


	//----- nvinfo : EIATTR_RESERVED_SMEM_USED
	.align		4
.L_35:
        /*0020*/ 	.byte	0x01, 0x41
	.zero		2


	//----- nvinfo : EIATTR_SPARSE_MMA_MASK
	.align		4
        /*0024*/ 	.byte	0x03, 0x50
        /*0026*/ 	.short	0x0000


	//----- nvinfo : EIATTR_TCGEN05_2CTA_USED
	.align		4
        /*0028*/ 	.byte	0x01, 0x52
	.zero		2


	//----- nvinfo : EIATTR_MAXREG_COUNT
	.align		4
        /*002c*/ 	.byte	0x03, 0x1b
        /*002e*/ 	.short	0x00ff


	//----- nvinfo : EIATTR_NUM_BARRIERS
	.align		4
        /*0030*/ 	.byte	0x02, 0x4c
        /*0032*/ 	.byte	0x07
	.zero		1


	//----- nvinfo : EIATTR_EXTERNS
	.align		4
        /*0034*/ 	.byte	0x04, 0x0f
        /*0036*/ 	.short	(.L_37 - .L_36)


	//   ....[0]....
	.align		4
.L_36:
        /*0038*/ 	.word	index@(__assertfail)


	//----- nvinfo : EIATTR_MERCURY_ISA_VERSION
	.align		4
.L_37:
        /*003c*/ 	.byte	0x03, 0x5f
        /*003e*/ 	.short	0x0101


	//----- nvinfo : EIATTR_INT_WARP_WIDE_INSTR_OFFSETS
	.align		4
        /*0040*/ 	.byte	0x04, 0x31
        /*0042*/ 	.short	(.L_39 - .L_38)


	//   ....[0]....
.L_38:
        /*0044*/ 	.word	0x00000d00


	//   ....[1]....
        /*0048*/ 	.word	0x00000da0


	//   ....[2]....
        /*004c*/ 	.word	0x000040f0


	//   ....[3]....
        /*0050*/ 	.word	0x00004120


	//   ....[4]....
        /*0054*/ 	.word	0x00004140


	//   ....[5]....
        /*0058*/ 	.word	0x00004c70


	//   ....[6]....
        /*005c*/ 	.word	0x00004d20


	//----- nvinfo : EIATTR_COOP_GROUP_MASK_REGIDS
	.align		4
.L_39:
        /*0060*/ 	.byte	0x04, 0x29
        /*0062*/ 	.short	(.L_41 - .L_40)


	//   ....[0]....
.L_40:
        /*0064*/ 	.word	0xffffffff


	//   ....[1]....
        /*0068*/ 	.word	0xffffffff


	//   ....[2]....
        /*006c*/ 	.word	0xffffffff


	//   ....[3]....
        /*0070*/ 	.word	0xffffffff


	//   ....[4]....
        /*0074*/ 	.word	0xffffffff


	//   ....[5]....
        /*0078*/ 	.word	0xffffffff


	//   ....[6]....
        /*007c*/ 	.word	0xffffffff


	//   ....[7]....
        /*0080*/ 	.word	0xffffffff


	//   ....[8]....
        /*0084*/ 	.word	0xffffffff


	//   ....[9]....
        /*0088*/ 	.word	0xffffffff


	//   ....[10]....
        /*008c*/ 	.word	0xffffffff


	//   ....[11]....
        /*0090*/ 	.word	0xffffffff


	//   ....[12]....
        /*0094*/ 	.word	0xffffffff


	//   ....[13]....
        /*0098*/ 	.word	0xffffffff


	//----- nvinfo : EIATTR_COOP_GROUP_INSTR_OFFSETS
	.align		4
.L_41:
        /*009c*/ 	.byte	0x04, 0x28
        /*009e*/ 	.short	(.L_43 - .L_42)


	//   ....[0]....
.L_42:
        /*00a0*/ 	.word	0x000000b0


	//   ....[1]....
        /*00a4*/ 	.word	0x00000510


	//   ....[2]....
        /*00a8*/ 	.word	0x000006d0


	//   ....[3]....
        /*00ac*/ 	.word	0x00000800


	//   ....[4]....
        /*00b0*/ 	.word	0x000008f0


	//   ....[5]....
        /*00b4*/ 	.word	0x00000a50


	//   ....[6]....
        /*00b8*/ 	.word	0x00000be0


	//   ....[7]....
        /*00bc*/ 	.word	0x00000e20


	//   ....[8]....
        /*00c0*/ 	.word	0x00002180


	//   ....[9]....
        /*00c4*/ 	.word	0x00003020


	//   ....[10]....
        /*00c8*/ 	.word	0x000034f0


	//   ....[11]....
        /*00cc*/ 	.word	0x00003520


	//   ....[12]....
        /*00d0*/ 	.word	0x00003ff0


	//   ....[13]....
        /*00d4*/ 	.word	0x00004200


	//----- nvinfo : EIATTR_VRC_CTA_INIT_COUNT
	.align		4
.L_43:
        /*00d8*/ 	.byte	0x02, 0x4a
        /*00da*/ 	.byte	0x80
	.zero		1


	//----- nvinfo : EIATTR_SYSCALL_OFFSETS
	.align		4
        /*00dc*/ 	.byte	0x04, 0x46
        /*00de*/ 	.short	(.L_45 - .L_44)


	//   ....[0]....
.L_44:
        /*00e0*/ 	.word	0x00005890


	//   ....[1]....
        /*00e4*/ 	.word	0x000059d0


	//   ....[2]....
        /*00e8*/ 	.word	0x00006190


	//----- nvinfo : EIATTR_MBARRIER_INSTR_OFFSETS
	.align		4
.L_45:
        /*00ec*/ 	.byte	0x04, 0x39
        /*00ee*/ 	.short	(.L_47 - .L_46)


	//   ....[0]....
.L_46:
        /*00f0*/ 	.word	0x00000640
        /*00f4*/ 	.word	0x000000ff
        /*00f8*/ 	.word	0x00000000
        /*00fc*/ 	.short	0x0100
        /*00fe*/ 	.byte	0x04
	.zero		1


	//   ....[1]....
        /*0100*/ 	.word	0x00000650
        /*0104*/ 	.word	0x000000ff
        /*0108*/ 	.word	0x00000020
        /*010c*/ 	.short	0x0100
        /*010e*/ 	.byte	0x04
	.zero		1


	//   ....[2]....
        /*0110*/ 	.word	0x00000660
        /*0114*/ 	.word	0x000000ff
        /*0118*/ 	.word	0x00000008
        /*011c*/ 	.short	0x0100
        /*011e*/ 	.byte	0x04
	.zero		1


	//   ....[3]....
        /*0120*/ 	.word	0x00000670
        /*0124*/ 	.word	0x000000ff
        /*0128*/ 	.word	0x00000028
        /*012c*/ 	.short	0x0100
        /*012e*/ 	.byte	0x04
	.zero		1


	//   ....[4]....
        /*0130*/ 	.word	0x00000680
        /*0134*/ 	.word	0x000000ff
        /*0138*/ 	.word	0x00000010
        /*013c*/ 	.short	0x0100
        /*013e*/ 	.byte	0x04
	.zero		1


	//   ....[5]....
        /*0140*/ 	.word	0x00000690
        /*0144*/ 	.word	0x000000ff
        /*0148*/ 	.word	0x00000030
        /*014c*/ 	.short	0x0100
        /*014e*/ 	.byte	0x04
	.zero		1


	//   ....[6]....
        /*0150*/ 	.word	0x000006a0
        /*0154*/ 	.word	0x000000ff
        /*0158*/ 	.word	0x00000018
        /*015c*/ 	.short	0x0100
        /*015e*/ 	.byte	0x04
	.zero		1


	//   ....[7]....
        /*0160*/ 	.word	0x000006b0
        /*0164*/ 	.word	0x000000ff
        /*0168*/ 	.word	0x00000038
        /*016c*/ 	.short	0x0100
        /*016e*/ 	.byte	0x04
	.zero		1


	//   ....[8]....
        /*0170*/ 	.word	0x000007d0
        /*0174*/ 	.word	0x000000ff
        /*0178*/ 	.word	0x00000040
        /*017c*/ 	.short	0x0100
        /*017e*/ 	.byte	0x04
	.zero		1


	//   ....[9]....
        /*0180*/ 	.word	0x000007e0
        /*0184*/ 	.word	0x000000ff
        /*0188*/ 	.word	0x00000048
        /*018c*/ 	.short	0x0100
        /*018e*/ 	.byte	0x04
	.zero		1


	//   ....[10]....
        /*0190*/ 	.word	0x000008c0
        /*0194*/ 	.word	0x000000ff
        /*0198*/ 	.word	0x00000050
        /*019c*/ 	.short	0x0100
        /*019e*/ 	.byte	0x06
	.zero		1


	//   ....[11]....
        /*01a0*/ 	.word	0x000008d0
        /*01a4*/ 	.word	0x000000ff
        /*01a8*/ 	.word	0x00000058
        /*01ac*/ 	.short	0x0100
        /*01ae*/ 	.byte	0x06
	.zero		1


	//   ....[12]....
        /*01b0*/ 	.word	0x00000a00
        /*01b4*/ 	.word	0x000000ff
        /*01b8*/ 	.word	0x00000060
        /*01bc*/ 	.short	0x0100
        /*01be*/ 	.byte	0x06
	.zero		1


	//   ....[13]....
        /*01c0*/ 	.word	0x00000a10
        /*01c4*/ 	.word	0x000000ff
        /*01c8*/ 	.word	0x00000070
        /*01cc*/ 	.short	0x0100
        /*01ce*/ 	.byte	0x06
	.zero		1


	//   ....[14]....
        /*01d0*/ 	.word	0x00000a20
        /*01d4*/ 	.word	0x000000ff
        /*01d8*/ 	.word	0x00000068
        /*01dc*/ 	.short	0x0100
        /*01de*/ 	.byte	0x06
	.zero		1


	//   ....[15]....
        /*01e0*/ 	.word	0x00000a30
        /*01e4*/ 	.word	0x000000ff
        /*01e8*/ 	.word	0x00000078
        /*01ec*/ 	.short	0x0100
        /*01ee*/ 	.byte	0x06
	.zero		1


	//   ....[16]....
        /*01f0*/ 	.word	0x00000b50
        /*01f4*/ 	.word	0x000000ff
        /*01f8*/ 	.word	0x00000080
        /*01fc*/ 	.short	0x0100
        /*01fe*/ 	.byte	0x04
	.zero		1


	//   ....[17]....
        /*0200*/ 	.word	0x00000b60
        /*0204*/ 	.word	0x000000ff
        /*0208*/ 	.word	0x000000a0
        /*020c*/ 	.short	0x0100
        /*020e*/ 	.byte	0x04
	.zero		1


	//   ....[18]....
        /*0210*/ 	.word	0x00000b70
        /*0214*/ 	.word	0x000000ff
        /*0218*/ 	.word	0x00000088
        /*021c*/ 	.short	0x0100
        /*021e*/ 	.byte	0x04
	.zero		1


	//   ....[19]....
        /*0220*/ 	.word	0x00000b80
        /*0224*/ 	.word	0x000000ff
        /*0228*/ 	.word	0x000000a8
        /*022c*/ 	.short	0x0100
        /*022e*/ 	.byte	0x04
	.zero		1


	//   ....[20]....
        /*0230*/ 	.word	0x00000b90
        /*0234*/ 	.word	0x000000ff
        /*0238*/ 	.word	0x00000090
        /*023c*/ 	.short	0x0100
        /*023e*/ 	.byte	0x04
	.zero		1


	//   ....[21]....
        /*0240*/ 	.word	0x00000ba0
        /*0244*/ 	.word	0x000000ff
        /*0248*/ 	.word	0x000000b0
        /*024c*/ 	.short	0x0100
        /*024e*/ 	.byte	0x04
	.zero		1


	//   ....[22]....
        /*0250*/ 	.word	0x00000bb0
        /*0254*/ 	.word	0x000000ff
        /*0258*/ 	.word	0x00000098
        /*025c*/ 	.short	0x0100
        /*025e*/ 	.byte	0x04
	.zero		1


	//   ....[23]....
        /*0260*/ 	.word	0x00000bc0
        /*0264*/ 	.word	0x000000ff
        /*0268*/ 	.word	0x000000b8
        /*026c*/ 	.short	0x0100
        /*026e*/ 	.byte	0x04
	.zero		1


	//   ....[24]....
        /*0270*/ 	.word	0x00000cb0
        /*0274*/ 	.word	0x000000ff
        /*0278*/ 	.word	0x000000c0
        /*027c*/ 	.short	0x0100
        /*027e*/ 	.byte	0x04
	.zero		1


	//   ....[25]....
        /*0280*/ 	.word	0x00000cc0
        /*0284*/ 	.word	0x000000ff
        /*0288*/ 	.word	0x000000d0
        /*028c*/ 	.short	0x0100
        /*028e*/ 	.byte	0x04
	.zero		1


	//   ....[26]....
        /*0290*/ 	.word	0x00000cd0
        /*0294*/ 	.word	0x000000ff
        /*0298*/ 	.word	0x000000c8
        /*029c*/ 	.short	0x0100
        /*029e*/ 	.byte	0x04
	.zero		1


	//   ....[27]....
        /*02a0*/ 	.word	0x00000ce0
        /*02a4*/ 	.word	0x000000ff
        /*02a8*/ 	.word	0x000000d8
        /*02ac*/ 	.short	0x0100
        /*02ae*/ 	.byte	0x04
	.zero		1


	//   ....[28]....
        /*02b0*/ 	.word	0x00000de0
        /*02b4*/ 	.word	0x000000ff
        /*02b8*/ 	.word	0x000000e0
        /*02bc*/ 	.short	0x0100
        /*02be*/ 	.byte	0x06
	.zero		1


	//   ....[29]....
        /*02c0*/ 	.word	0x000019a0
        /*02c4*/ 	.word	0x00000000
        /*02c8*/ 	.word	0x000000d0
        /*02cc*/ 	.short	0x010a
        /*02ce*/ 	.byte	0xff
	.zero		1


	//   ....[30]....
        /*02d0*/ 	.word	0x000019d0
        /*02d4*/ 	.word	0x00000000
        /*02d8*/ 	.word	0x000000c0
        /*02dc*/ 	.short	0x0101
        /*02de*/ 	.byte	0xff
	.zero		1


	//   ....[31]....
        /*02e0*/ 	.word	0x00001a90
        /*02e4*/ 	.word	0x000000ff
        /*02e8*/ 	.word	0x00000020
        /*02ec*/ 	.short	0x010a
        /*02ee*/ 	.byte	0x04
	.zero		1


	//   ....[32]....
        /*02f0*/ 	.word	0x00001b60
        /*02f4*/ 	.word	0x000000ff
        /*02f8*/ 	.word	0x00000020
        /*02fc*/ 	.short	0x010a
        /*02fe*/ 	.byte	0x21
	.zero		1


	//   ....[33]....
        /*0300*/ 	.word	0x00001d20
        /*0304*/ 	.word	0x000000ff
        /*0308*/ 	.word	0x00000020
        /*030c*/ 	.short	0x010a
        /*030e*/ 	.byte	0x07
	.zero		1


	//   ....[34]....
        /*0310*/ 	.word	0x00001e20
        /*0314*/ 	.word	0x000000ff
        /*0318*/ 	.word	0x00000058
        /*031c*/ 	.short	0x0101
        /*031e*/ 	.byte	0x06
	.zero		1


	//   ....[35]....
        /*0320*/ 	.word	0x00001e40
        /*0324*/ 	.word	0x000000ff
        /*0328*/ 	.word	0x00000020
        /*032c*/ 	.short	0x010a
        /*032e*/ 	.byte	0x04
	.zero		1


	//   ....[36]....
        /*0330*/ 	.word	0x00001ec0
        /*0334*/ 	.word	0x000000ff
        /*0338*/ 	.word	0x00000020
        /*033c*/ 	.short	0x010a
        /*033e*/ 	.byte	0x11
	.zero		1


	//   ....[37]....
        /*0340*/ 	.word	0x00002050
        /*0344*/ 	.word	0x000000ff
        /*0348*/ 	.word	0x00000020
        /*034c*/ 	.short	0x010a
        /*034e*/ 	.byte	0x08
	.zero		1


	//   ....[38]....
        /*0350*/ 	.word	0x000021b0
        /*0354*/ 	.word	0x00000003
        /*0358*/ 	.word	0x00000060
        /*035c*/ 	.short	0x010a
        /*035e*/ 	.byte	0xff
	.zero		1


	//   ....[39]....
        /*0360*/ 	.word	0x00002300
        /*0364*/ 	.word	0x00000000
        /*0368*/ 	.word	0x00000000
        /*036c*/ 	.short	0x0101
        /*036e*/ 	.byte	0xff
	.zero		1


	//   ....[40]....
        /*0370*/ 	.word	0x000028a0
        /*0374*/ 	.word	0x000000ff
        /*0378*/ 	.word	0x00000000
        /*037c*/ 	.short	0x010a
        /*037e*/ 	.byte	0x04
	.zero		1


	//   ....[41]....
        /*0380*/ 	.word	0x00002930
        /*0384*/ 	.word	0x000000ff
        /*0388*/ 	.word	0x00000000
        /*038c*/ 	.short	0x010a
        /*038e*/ 	.byte	0x05
	.zero		1


	//   ....[42]....
        /*0390*/ 	.word	0x000029c0
        /*0394*/ 	.word	0x000000ff
        /*0398*/ 	.word	0x00000000
        /*039c*/ 	.short	0x010a
        /*039e*/ 	.byte	0x05
	.zero		1


	//   ....[43]....
        /*03a0*/ 	.word	0x00002a60
        /*03a4*/ 	.word	0x00000000
        /*03a8*/ 	.word	0x00000000
        /*03ac*/ 	.short	0x010a
        /*03ae*/ 	.byte	0xff
	.zero		1


	//   ....[44]....
        /*03b0*/ 	.word	0x00002b80
        /*03b4*/ 	.word	0x00000002
        /*03b8*/ 	.word	0x000000c0
        /*03bc*/ 	.short	0x010a
        /*03be*/ 	.byte	0xff
	.zero		1


	//   ....[45]....
        /*03c0*/ 	.word	0x00002bf0
        /*03c4*/ 	.word	0x00000002
        /*03c8*/ 	.word	0x00000000
        /*03cc*/ 	.short	0x0101
        /*03ce*/ 	.byte	0xff
	.zero		1


	//   ....[46]....
        /*03d0*/ 	.word	0x00002c10
        /*03d4*/ 	.word	0x000000ff
        /*03d8*/ 	.word	0x00000070
        /*03dc*/ 	.short	0x010a
        /*03de*/ 	.byte	0x04
	.zero		1


	//   ....[47]....
        /*03e0*/ 	.word	0x00002d30
        /*03e4*/ 	.word	0x00000002
        /*03e8*/ 	.word	0x00000060
        /*03ec*/ 	.short	0x010a
        /*03ee*/ 	.byte	0xff
	.zero		1


	//   ....[48]....
        /*03f0*/ 	.word	0x00002e30
        /*03f4*/ 	.word	0x00000002
        /*03f8*/ 	.word	0x00000000
        /*03fc*/ 	.short	0x0101
        /*03fe*/ 	.byte	0xff
	.zero		1


	//   ....[49]....
        /*0400*/ 	.word	0x00002ec0
        /*0404*/ 	.word	0x000000ff
        /*0408*/ 	.word	0x00000070
        /*040c*/ 	.short	0x0106
        /*040e*/ 	.byte	0x04
	.zero		1


	//   ....[50]....
        /*0410*/ 	.word	0x00002ee0
        /*0414*/ 	.word	0x000000ff
        /*0418*/ 	.word	0x00000070
        /*041c*/ 	.short	0x010a
        /*041e*/ 	.byte	0x04
	.zero		1


	//   ....[51]....
        /*0420*/ 	.word	0x00002f70
        /*0424*/ 	.word	0x000000ff
        /*0428*/ 	.word	0x00000070
        /*042c*/ 	.short	0x0106
        /*042e*/ 	.byte	0x07
	.zero		1


	//   ....[52]....
        /*0430*/ 	.word	0x00002fb0
        /*0434*/ 	.word	0x00000000
        /*0438*/ 	.word	0x00000070
        /*043c*/ 	.short	0x010a
        /*043e*/ 	.byte	0xff
	.zero		1


	//   ....[53]....
        /*0440*/ 	.word	0x000031f0
        /*0444*/ 	.word	0x000000ff
        /*0448*/ 	.word	0x00000008
        /*044c*/ 	.short	0x010a
        /*044e*/ 	.byte	0x05
	.zero		1


	//   ....[54]....
        /*0450*/ 	.word	0x00003210
        /*0454*/ 	.word	0x000000ff
        /*0458*/ 	.word	0x00000008
        /*045c*/ 	.short	0x010a
        /*045e*/ 	.byte	0x05
	.zero		1


	//   ....[55]....
        /*0460*/ 	.word	0x000033a0
        /*0464*/ 	.word	0x000000ff
        /*0468*/ 	.word	0x00000008
        /*046c*/ 	.short	0x010a
        /*046e*/ 	.byte	0x05
	.zero		1


	//   ....[56]....
        /*0470*/ 	.word	0x000033c0
        /*0474*/ 	.word	0x000000ff
        /*0478*/ 	.word	0x00000008
        /*047c*/ 	.short	0x010a
        /*047e*/ 	.byte	0x05
	.zero		1


	//   ....[57]....
        /*0480*/ 	.word	0x00003480
        /*0484*/ 	.word	0x000000ff
        /*0488*/ 	.word	0x00000000
        /*048c*/ 	.short	0x0101
        /*048e*/ 	.byte	0x04
	.zero		1


	//   ....[58]....
        /*0490*/ 	.word	0x00003760
        /*0494*/ 	.word	0x00000000
        /*0498*/ 	.word	0x00000060
        /*049c*/ 	.short	0x010a
        /*049e*/ 	.byte	0xff
	.zero		1


	//   ....[59]....
        /*04a0*/ 	.word	0x00003820
        /*04a4*/ 	.word	0x00000000
        /*04a8*/ 	.word	0x00000000
        /*04ac*/ 	.short	0x0101
        /*04ae*/ 	.byte	0xff
	.zero		1


	//   ....[60]....
        /*04b0*/ 	.word	0x000038d0
        /*04b4*/ 	.word	0x000000ff
        /*04b8*/ 	.word	0x00000000
        /*04bc*/ 	.short	0x010a
        /*04be*/ 	.byte	0x04
	.zero		1


	//   ....[61]....
        /*04c0*/ 	.word	0x000038e0
        /*04c4*/ 	.word	0x000000ff
        /*04c8*/ 	.word	0x000000a0
        /*04cc*/ 	.short	0x010a
        /*04ce*/ 	.byte	0x13
	.zero		1


	//   ....[62]....
        /*04d0*/ 	.word	0x000039a0
        /*04d4*/ 	.word	0x000000ff
        /*04d8*/ 	.word	0x00000000
        /*04dc*/ 	.short	0x010a
        /*04de*/ 	.byte	0x06
	.zero		1


	//   ....[63]....
        /*04e0*/ 	.word	0x00003ac0
        /*04e4*/ 	.word	0x000000ff
        /*04e8*/ 	.word	0x00000000
        /*04ec*/ 	.short	0x010a
        /*04ee*/ 	.byte	0x04
	.zero		1


	//   ....[64]....
        /*04f0*/ 	.word	0x00003ce0
        /*04f4*/ 	.word	0x000000ff
        /*04f8*/ 	.word	0x00000000
        /*04fc*/ 	.short	0x010a
        /*04fe*/ 	.byte	0x04
	.zero		1


	//   ....[65]....
        /*0500*/ 	.word	0x00003d70
        /*0504*/ 	.word	0x000000ff
        /*0508*/ 	.word	0x00000000
        /*050c*/ 	.short	0x010a
        /*050e*/ 	.byte	0x05
	.zero		1


	//   ....[66]....
        /*0510*/ 	.word	0x00003e00
        /*0514*/ 	.word	0x000000ff
        /*0518*/ 	.word	0x00000000
        /*051c*/ 	.short	0x010a
        /*051e*/ 	.byte	0x05
	.zero		1


	//   ....[67]....
        /*0520*/ 	.word	0x00003ea0
        /*0524*/ 	.word	0x00000000
        /*0528*/ 	.word	0x00000000
        /*052c*/ 	.short	0x010a
        /*052e*/ 	.byte	0xff
	.zero		1


	//   ....[68]....
        /*0530*/ 	.word	0x00003ee0
        /*0534*/ 	.word	0x00000000
        /*0538*/ 	.word	0x00000000
        /*053c*/ 	.short	0x010a
        /*053e*/ 	.byte	0xff
	.zero		1


	//   ....[69]....
        /*0540*/ 	.word	0x00003f50
        /*0544*/ 	.word	0x000000ff
        /*0548*/ 	.word	0x00000000
        /*054c*/ 	.short	0x0101
        /*054e*/ 	.byte	0x04
	.zero		1


	//   ....[70]....
        /*0550*/ 	.word	0x00003f90
        /*0554*/ 	.word	0x000000ff
        /*0558*/ 	.word	0x000000e0
        /*055c*/ 	.short	0x010a
        /*055e*/ 	.byte	0x0d
	.zero		1


	//   ....[71]....
        /*0560*/ 	.word	0x00003fe0
        /*0564*/ 	.word	0x000000ff
        /*0568*/ 	.word	0x00000000
        /*056c*/ 	.short	0x0101
        /*056e*/ 	.byte	0x04
	.zero		1


	//   ....[72]....
        /*0570*/ 	.word	0x00004450
        /*0574*/ 	.word	0x00000007
        /*0578*/ 	.word	0x00000060
        /*057c*/ 	.short	0x010a
        /*057e*/ 	.byte	0xff
	.zero		1


	//   ....[73]....
        /*0580*/ 	.word	0x000045c0
        /*0584*/ 	.word	0x00000000
        /*0588*/ 	.word	0x00000000
        /*058c*/ 	.short	0x0101
        /*058e*/ 	.byte	0xff
	.zero		1


	//   ....[74]....
        /*0590*/ 	.word	0x00004a30
        /*0594*/ 	.word	0x000000ff
        /*0598*/ 	.word	0x00000058
        /*059c*/ 	.short	0x010a
        /*059e*/ 	.byte	0x11
	.zero		1


	//   ....[75]....
        /*05a0*/ 	.word	0x00004bb0
        /*05a4*/ 	.word	0x000000ff
        /*05a8*/ 	.word	0x00000048
        /*05ac*/ 	.short	0x010a
        /*05ae*/ 	.byte	0x11
	.zero		1


	//   ....[76]....
        /*05b0*/ 	.word	0x00004dc0
        /*05b4*/ 	.word	0x000000ff
        /*05b8*/ 	.word	0x00000040
        /*05bc*/ 	.short	0x010b
        /*05be*/ 	.byte	0x11
	.zero		1


	//   ....[77]....
        /*05c0*/ 	.word	0x00004dd0
        /*05c4*/ 	.word	0x000000ff
        /*05c8*/ 	.word	0x00000000
        /*05cc*/ 	.short	0x0101
        /*05ce*/ 	.byte	0x37
	.zero		1


	//   ....[78]....
        /*05d0*/ 	.word	0x00004e10
        /*05d4*/ 	.word	0x00000000
        /*05d8*/ 	.word	0x00000048
        /*05dc*/ 	.short	0x010a
        /*05de*/ 	.byte	0xff
	.zero		1


	//   ....[79]....
        /*05e0*/ 	.word	0x00005150
        /*05e4*/ 	.word	0x00000003
        /*05e8*/ 	.word	0x00000060
        /*05ec*/ 	.short	0x010a
        /*05ee*/ 	.byte	0xff
	.zero		1


	//   ....[80]....
        /*05f0*/ 	.word	0x000052d0
        /*05f4*/ 	.word	0x00000000
        /*05f8*/ 	.word	0x00000000
        /*05fc*/ 	.short	0x0101
        /*05fe*/ 	.byte	0xff
	.zero		1


	//   ....[81]....
        /*0600*/ 	.word	0x00005d70
        /*0604*/ 	.word	0x000000ff
        /*0608*/ 	.word	0x00000040
        /*060c*/ 	.short	0x010a
        /*060e*/ 	.byte	0x2c
	.zero		1


	//   ....[82]....
        /*0610*/ 	.word	0x00005d80
        /*0614*/ 	.word	0x00000095
        /*0618*/ 	.word	0x00000080
        /*061c*/ 	.short	0x010a
        /*061e*/ 	.byte	0xff
	.zero		1


	//   ....[83]....
        /*0620*/ 	.word	0x00005f10
        /*0624*/ 	.word	0x000000ff
        /*0628*/ 	.word	0x00000040
        /*062c*/ 	.short	0x010a
        /*062e*/ 	.byte	0x2c
	.zero		1


	//   ....[84]....
        /*0630*/ 	.word	0x00006010
        /*0634*/ 	.word	0x000000ff
        /*0638*/ 	.word	0x00000000
        /*063c*/ 	.short	0x0101
        /*063e*/ 	.byte	0x04
	.zero		1


	//   ....[85]....
        /*0640*/ 	.word	0x00006070
        /*0644*/ 	.word	0x00000095
        /*0648*/ 	.word	0x00000080
        /*064c*/ 	.short	0x010a
        /*064e*/ 	.byte	0xff
	.zero		1


	//   ....[86]....
        /*0650*/ 	.word	0x00006390
        /*0654*/ 	.word	0x00000095
        /*0658*/ 	.word	0x00000000
        /*065c*/ 	.short	0x0101
        /*065e*/ 	.byte	0xff
	.zero		1


	//   ....[87]....
        /*0660*/ 	.word	0x000075b0
        /*0664*/ 	.word	0x00000000
        /*0668*/ 	.word	0x000000d0
        /*066c*/ 	.short	0x010a
        /*066e*/ 	.byte	0xff
	.zero		1


	//   ....[88]....
        /*0670*/ 	.word	0x00007610
        /*0674*/ 	.word	0x00000000
        /*0678*/ 	.word	0x00000020
        /*067c*/ 	.short	0x010a
        /*067e*/ 	.byte	0xff
	.zero		1


	//   ....[89]....
        /*0680*/ 	.word	0x00007670
        /*0684*/ 	.word	0x00000000
        /*0688*/ 	.word	0x00000020
        /*068c*/ 	.short	0x010a
        /*068e*/ 	.byte	0xff
	.zero		1


	//   ....[90]....
        /*0690*/ 	.word	0x000076c0
        /*0694*/ 	.word	0x00000003
        /*0698*/ 	.word	0x00000060
        /*069c*/ 	.short	0x010a
        /*069e*/ 	.byte	0xff
	.zero		1


	//   ....[91]....
        /*06a0*/ 	.word	0x00007720
        /*06a4*/ 	.word	0x00000000
        /*06a8*/ 	.word	0x00000000
        /*06ac*/ 	.short	0x010a
        /*06ae*/ 	.byte	0xff
	.zero		1


	//   ....[92]....
        /*06b0*/ 	.word	0x00007780
        /*06b4*/ 	.word	0x00000000
        /*06b8*/ 	.word	0x00000000
        /*06bc*/ 	.short	0x010a
        /*06be*/ 	.byte	0xff
	.zero		1


	//   ....[93]....
        /*06c0*/ 	.word	0x000077e0
        /*06c4*/ 	.word	0x00000000
        /*06c8*/ 	.word	0x00000000
        /*06cc*/ 	.short	0x010a
        /*06ce*/ 	.byte	0xff
	.zero		1


	//   ....[94]....
        /*06d0*/ 	.word	0x00007830
        /*06d4*/ 	.word	0x00000002
        /*06d8*/ 	.word	0x000000c0
        /*06dc*/ 	.short	0x010a
        /*06de*/ 	.byte	0xff
	.zero		1


	//   ....[95]....
        /*06e0*/ 	.word	0x00007890
        /*06e4*/ 	.word	0x00000002
        /*06e8*/ 	.word	0x00000070
        /*06ec*/ 	.short	0x010a
        /*06ee*/ 	.byte	0xff
	.zero		1


	//   ....[96]....
        /*06f0*/ 	.word	0x000078e0
        /*06f4*/ 	.word	0x00000002
        /*06f8*/ 	.word	0x00000060
        /*06fc*/ 	.short	0x010a
        /*06fe*/ 	.byte	0xff
	.zero		1


	//   ....[97]....
        /*0700*/ 	.word	0x00007940
        /*0704*/ 	.word	0x00000000
        /*0708*/ 	.word	0x00000070
        /*070c*/ 	.short	0x010a
        /*070e*/ 	.byte	0xff
	.zero		1


	//   ....[98]....
        /*0710*/ 	.word	0x000079a0
        /*0714*/ 	.word	0x00000005
        /*0718*/ 	.word	0x00000008
        /*071c*/ 	.short	0x010a
        /*071e*/ 	.byte	0xff
	.zero		1


	//   ....[99]....
        /*0720*/ 	.word	0x00007a90
        /*0724*/ 	.word	0x00000000
        /*0728*/ 	.word	0x00000008
        /*072c*/ 	.short	0x010a
        /*072e*/ 	.byte	0xff
	.zero		1


	//   ....[100]....
        /*0730*/ 	.word	0x00007ae0
        /*0734*/ 	.word	0x00000000
        /*0738*/ 	.word	0x00000060
        /*073c*/ 	.short	0x010a
        /*073e*/ 	.byte	0xff
	.zero		1


	//   ....[101]....
        /*0740*/ 	.word	0x00007b40
        /*0744*/ 	.word	0x00000000
        /*0748*/ 	.word	0x000000a0
        /*074c*/ 	.short	0x010a
        /*074e*/ 	.byte	0xff
	.zero		1


	//   ....[102]....
        /*0750*/ 	.word	0x00007ba0
        /*0754*/ 	.word	0x00000000
        /*0758*/ 	.word	0x00000000
        /*075c*/ 	.short	0x010a
        /*075e*/ 	.byte	0xff
	.zero		1


	//   ....[103]....
        /*0760*/ 	.word	0x00007c00
        /*0764*/ 	.word	0x00000000
        /*0768*/ 	.word	0x00000000
        /*076c*/ 	.short	0x010a
        /*076e*/ 	.byte	0xff
	.zero		1


	//   ....[104]....
        /*0770*/ 	.word	0x00007c60
        /*0774*/ 	.word	0x00000000
        /*0778*/ 	.word	0x00000000
        /*077c*/ 	.short	0x010a
        /*077e*/ 	.byte	0xff
	.zero		1


	//   ....[105]....
        /*0780*/ 	.word	0x00007cc0
        /*0784*/ 	.word	0x00000000
        /*0788*/ 	.word	0x00000000
        /*078c*/ 	.short	0x010a
        /*078e*/ 	.byte	0xff
	.zero		1


	//   ....[106]....
        /*0790*/ 	.word	0x00007d20
        /*0794*/ 	.word	0x00000000
        /*0798*/ 	.word	0x000000e0
        /*079c*/ 	.short	0x010a
        /*079e*/ 	.byte	0xff
	.zero		1


	//   ....[107]....
        /*07a0*/ 	.word	0x00007d70
        /*07a4*/ 	.word	0x00000007
        /*07a8*/ 	.word	0x00000060
        /*07ac*/ 	.short	0x010a
        /*07ae*/ 	.byte	0xff
	.zero		1


	//   ....[108]....
        /*07b0*/ 	.word	0x00007dd0
        /*07b4*/ 	.word	0x00000000
        /*07b8*/ 	.word	0x00000058
        /*07bc*/ 	.short	0x010a
        /*07be*/ 	.byte	0xff
	.zero		1


	//   ....[109]....
        /*07c0*/ 	.word	0x00007e30
        /*07c4*/ 	.word	0x00000000
        /*07c8*/ 	.word	0x00000048
        /*07cc*/ 	.short	0x010a
        /*07ce*/ 	.byte	0xff
	.zero		1


	//   ....[110]....
        /*07d0*/ 	.word	0x00007e80
        /*07d4*/ 	.word	0x00000003
        /*07d8*/ 	.word	0x00000060
        /*07dc*/ 	.short	0x010a
        /*07de*/ 	.byte	0xff
	.zero		1


	//   ....[111]....
        /*07e0*/ 	.word	0x00007ee0
        /*07e4*/ 	.word	0x00000000
        /*07e8*/ 	.word	0x00000040
        /*07ec*/ 	.short	0x010a
        /*07ee*/ 	.byte	0xff
	.zero		1


	//   ....[112]....
        /*07f0*/ 	.word	0x00007f30
        /*07f4*/ 	.word	0x00000095
        /*07f8*/ 	.word	0x00000080
        /*07fc*/ 	.short	0x010a
        /*07fe*/ 	.byte	0xff
	.zero		1


	//----- nvinfo : EIATTR_NUM_MBARRIERS
	.align		4
.L_47:
        /*0800*/ 	.byte	0x03, 0x38
        /*0802*/ 	.short	0x001d


	//----- nvinfo : EIATTR_EXIT_INSTR_OFFSETS
	.align		4
        /*0804*/ 	.byte	0x04, 0x1c
        /*0806*/ 	.short	(.L_49 - .L_48)


	//   ....[0]....
.L_48:
        /*0808*/ 	.word	0x00002a90


	//   ....[1]....
        /*080c*/ 	.word	0x00002f80


	//   ....[2]....
        /*0810*/ 	.word	0x00002fe0


	//   ....[3]....
        /*0814*/ 	.word	0x00004210


	//   ....[4]....
        /*0818*/ 	.word	0x00004e40


	//   ....[5]....
        /*081c*/ 	.word	0x00004e80


	//   ....[6]....
        /*0820*/ 	.word	0x000075a0


	//----- nvinfo : EIATTR_MAX_THREADS
	.align		4
.L_49:
        /*0824*/ 	.byte	0x04, 0x05
        /*0826*/ 	.short	(.L_51 - .L_50)
.L_50:
        /*0828*/ 	.word	0x00000100
        /*082c*/ 	.word	0x00000001
        /*0830*/ 	.word	0x00000001


	//----- nvinfo : EIATTR_CRS_STACK_SIZE
	.align		4
.L_51:
        /*0834*/ 	.byte	0x04, 0x1e
        /*0836*/ 	.short	(.L_53 - .L_52)
.L_52:
        /*0838*/ 	.word	0x00000000


	//----- nvinfo : EIATTR_CBANK_PARAM_SIZE
	.align		4
.L_53:
        /*083c*/ 	.byte	0x03, 0x19
        /*083e*/ 	.short	0x0800


	//----- nvinfo : EIATTR_PARAM_CBANK
	.align		4
        /*0840*/ 	.byte	0x04, 0x0a
        /*0842*/ 	.short	(.L_55 - .L_54)
	.align		4
.L_54:
        /*0844*/ 	.word	index@(.nv.constant0._ZN7cutlass13device_kernelINS_4gemm6kernel13GemmUniversalIN4cute5tupleIJiiiiEEENS1_10collective13CollectiveMmaINS1_35MainloopSm100TmaUmmaWarpSpecializedILi4ELi2ELi4ENS5_IJNS4_1CILi2EEESB_NSA_ILi1EEEEEEEENS5_IJNSA_ILi256EEENSA_ILi64EEENSA_ILi32EEEEEEaNS5_IJlSC_lEEEaSJ_NS4_8TiledMMAINS4_8MMA_AtomIJNS4_21SM100_MMA_S8_2x1SM_SSIaaiLi256ELi64ELNS4_4UMMA5MajorE0ELSO_0ELNSN_8SaturateE0EEEEEENS4_6LayoutINS5_IJSC_SC_SC_EEENS5_IJNSA_ILi0EEESU_SU_EEEEENS5_IJNS4_10UnderscoreESX_SX_EEEEENS4_28SM100_TMA_2SM_LOAD_MULTICASTENS4_14ComposedLayoutINS4_7SwizzleILi1ELi4ELi3EEENS4_18smem_ptr_flag_bitsILi8EEENSS_INS5_IJNSA_ILi8EEESH_EEENS5_IJSH_SC_EEEEEEEvNS4_8identityENS4_18SM100_TMA_2SM_LOADES1A_vS1B_EENS_8epilogue10collective18CollectiveEpilogueINS1E_23Sm100TmaWarpSpecializedILi1ELi1ELi64ELb0ELb0EEEJNS5_IJNSA_ILi128EEESG_SH_EEENS5_IJNSS_IS1J_SC_EENSS_ISG_SC_EEEEEaSJ_aSJ_NS1E_6fusion15FusionCallbacksIS1I_NS1O_17LinearCombinationIaiaiLNS_15FloatRoundStyleE2EEES1K_S1N_JEEENS4_5SM1004TMEM4LOAD26SM100_TMEM_LOAD_32dp32b64xENS4_13SM90_TMA_LOADENS11_INS12_ILi2ELi4ELi3EEES15_NSS_INS5_IJS16_SG_EEENS5_IJSG_SC_EEEEEEENS4_39AutoVectorizingCopyWithAssumedAlignmentILi128EEENS4_14SM90_TMA_STOREES23_S25_S25_EEEvvEEEEvNT_6ParamsE)
        /*0848*/ 	.short	0x0380
        /*084a*/ 	.short	0x0800


	//----- nvinfo : EIATTR_SW_WAR
	.align		4
.L_55:
        /*084c*/ 	.byte	0x04, 0x36
        /*084e*/ 	.short	(.L_57 - .L_56)
.L_56:
        /*0850*/ 	.word	0x00000008
.L_57:


//--------------------- .nv.callgraph             --------------------------
	.section	.nv.callgraph,"",@"SHT_CUDA_CALLGRAPH"
	.align	4
	.sectionentsize	8
	.align		4
        /*0000*/ 	.word	0x00000000
	.align		4
        /*0004*/ 	.word	0xffffffff
	.align		4
        /*0008*/ 	.word	index@(_ZN7cutlass13device_kernelINS_4gemm6kernel13GemmUniversalIN4cute5tupleIJiiiiEEENS1_10collective13CollectiveMmaINS1_35MainloopSm100TmaUmmaWarpSpecializedILi4ELi2ELi4ENS5_IJNS4_1CILi2EEESB_NSA_ILi1EEEEEEEENS5_IJNSA_ILi256EEENSA_ILi64EEENSA_ILi32EEEEEEaNS5_IJlSC_lEEEaSJ_NS4_8TiledMMAINS4_8MMA_AtomIJNS4_21SM100_MMA_S8_2x1SM_SSIaaiLi256ELi64ELNS4_4UMMA5MajorE0ELSO_0ELNSN_8SaturateE0EEEEEENS4_6LayoutINS5_IJSC_SC_SC_EEENS5_IJNSA_ILi0EEESU_SU_EEEEENS5_IJNS4_10UnderscoreESX_SX_EEEEENS4_28SM100_TMA_2SM_LOAD_MULTICASTENS4_14ComposedLayoutINS4_7SwizzleILi1ELi4ELi3EEENS4_18smem_ptr_flag_bitsILi8EEENSS_INS5_IJNSA_ILi8EEESH_EEENS5_IJSH_SC_EEEEEEEvNS4_8identityENS4_18SM100_TMA_2SM_LOADES1A_vS1B_EENS_8epilogue10collective18CollectiveEpilogueINS1E_23Sm100TmaWarpSpecializedILi1ELi1ELi64ELb0ELb0EEEJNS5_IJNSA_ILi128EEESG_SH_EEENS5_IJNSS_IS1J_SC_EENSS_ISG_SC_EEEEEaSJ_aSJ_NS1E_6fusion15FusionCallbacksIS1I_NS1O_17LinearCombinationIaiaiLNS_15FloatRoundStyleE2EEES1K_S1N_JEEENS4_5SM1004TMEM4LOAD26SM100_TMEM_LOAD_32dp32b64xENS4_13SM90_TMA_LOADENS11_INS12_ILi2ELi4ELi3EEES15_NSS_INS5_IJS16_SG_EEENS5_IJSG_SC_EEEEEEENS4_39AutoVectorizingCopyWithAssumedAlignmentILi128EEENS4_14SM90_TMA_STOREES23_S25_S25_EEEvvEEEEvNT_6ParamsE)
	.align		4
        /*000c*/ 	.word	index@(__assertfail)
	.align		4
        /*0010*/ 	.word	0x00000000
	.align		4
        /*0014*/ 	.word	0xfffffffe
	.align		4
        /*0018*/ 	.word	0x00000000
	.align		4
        /*001c*/ 	.word	0xfffffffd
	.align		4
        /*0020*/ 	.word	0x00000000
	.align		4
        /*0024*/ 	.word	0xfffffffc


//--------------------- .nv.constant4             --------------------------
	.section	.nv.constant4,"a",@progbits
	.align	8
	.align		8
.nv.constant4:
        /*0000*/ 	.dword	__assertfail
	.align		8
        /*0008*/ 	.dword	__unnamed_1
	.align		8
        /*0010*/ 	.dword	__unnamed_2
	.align		8
        /*0018*/ 	.dword	_ZN39_INTERNAL_c256b94d_4_k_cu_5025b485_95984cuda3std3__45__cpo5beginE
	.align		8
        /*0020*/ 	.dword	_ZN39_INTERNAL_c256b94d_4_k_cu_5025b485_95984cuda3std3__45__cpo3endE
	.align		8
        /*0028*/ 	.dword	_ZN39_INTERNAL_c256b94d_4_k_cu_5025b485_95984cuda3std3__45__cpo6cbeginE
	.align		8
        /*0030*/ 	.dword	_ZN39_INTERNAL_c256b94d_4_k_cu_5025b485_95984cuda3std3__45__cpo4cendE
	.align		8
        /*0038*/ 	.dword	_ZN39_INTERNAL_c256b94d_4_k_cu_5025b485_95984cuda3std3__441_GLOBAL__N__c256b94d_4_k_cu_5025b485_95986ignoreE
	.align		8
        /*0040*/ 	.dword	_ZN39_INTERNAL_c256b94d_4_k_cu_5025b485_95984cuda3std3__419piecewise_constructE
	.align		8
        /*0048*/ 	.dword	_ZN39_INTERNAL_c256b94d_4_k_cu_5025b485_95984cuda3std3__48in_placeE
	.align		8
        /*0050*/ 	.dword	_ZN39_INTERNAL_c256b94d_4_k_cu_5025b485_95984cuda3std6ranges3__45__cpo4swapE
	.align		8
        /*0058*/ 	.dword	_ZN39_INTERNAL_c256b94d_4_k_cu_5025b485_95984cuda3std6ranges3__45__cpo9iter_moveE
	.align		8
        /*0060*/ 	.dword	_ZN39_INTERNAL_c256b94d_4_k_cu_5025b485_95984cute7productE
	.align		8
        /*0068*/ 	.dword	_ZN39_INTERNAL_c256b94d_4_k_cu_5025b485_95984cute1_E
	.align		8
        /*0070*/ 	.dword	$str$25
	.align		8
        /*0078*/ 	.dword	$str$26
	.align		8
        /*0080*/ 	.dword	$str$27
	.align		8
        /*0088*/ 	.dword	$str$28


//--------------------- .text._ZN7cutlass13device_kernelINS_4gemm6kernel13GemmUniversalIN4cute5tupleIJiiiiEEENS1_10collective13CollectiveMmaINS1_35MainloopSm100TmaUmmaWarpSpecializedILi4ELi2ELi4ENS5_IJNS4_1CILi2EEESB_NSA_ILi1EEEEEEEENS5_IJNSA_ILi256EEENSA_ILi64EEENSA_ILi32EEEEEEaNS5_IJlSC_lEEEaSJ_NS4_8TiledMMAINS4_8MMA_AtomIJNS4_21SM100_MMA_S8_2x1SM_SSIaaiLi256ELi64ELNS4_4UMMA5MajorE0ELSO_0ELNSN_8SaturateE0EEEEEENS4_6LayoutINS5_IJSC_SC_SC_EEENS5_IJNSA_ILi0EEESU_SU_EEEEENS5_IJNS4_10UnderscoreESX_SX_EEEEENS4_28SM100_TMA_2SM_LOAD_MULTICASTENS4_14ComposedLayoutINS4_7SwizzleILi1ELi4ELi3EEENS4_18smem_ptr_flag_bitsILi8EEENSS_INS5_IJNSA_ILi8EEESH_EEENS5_IJSH_SC_EEEEEEEvNS4_8identityENS4_18SM100_TMA_2SM_LOADES1A_vS1B_EENS_8epilogue10collective18CollectiveEpilogueINS1E_23Sm100TmaWarpSpecializedILi1ELi1ELi64ELb0ELb0EEEJNS5_IJNSA_ILi128EEESG_SH_EEENS5_IJNSS_IS1J_SC_EENSS_ISG_SC_EEEEEaSJ_aSJ_NS1E_6fusion15FusionCallbacksIS1I_NS1O_17LinearCombinationIaiaiLNS_15FloatRoundStyleE2EEES1K_S1N_JEEENS4_5SM1004TMEM4LOAD26SM100_TMEM_LOAD_32dp32b64xENS4_13SM90_TMA_LOADENS11_INS12_ILi2ELi4ELi3EEES15_NSS_INS5_IJS16_SG_EEENS5_IJSG_SC_EEEEEEENS4_39AutoVectorizingCopyWithAssumedAlignmentILi128EEENS4_14SM90_TMA_STOREES23_S25_S25_EEEvvEEEEvNT_6ParamsE --------------------------
	.section	.text._ZN7cutlass13device_kernelINS_4gemm6kernel13GemmUniversalIN4cute5tupleIJiiiiEEENS1_10collective13CollectiveMmaINS1_35MainloopSm100TmaUmmaWarpSpecializedILi4ELi2ELi4ENS5_IJNS4_1CILi2EEESB_NSA_ILi1EEEEEEEENS5_IJNSA_ILi256EEENSA_ILi64EEENSA_ILi32EEEEEEaNS5_IJlSC_lEEEaSJ_NS4_8TiledMMAINS4_8MMA_AtomIJNS4_21SM100_MMA_S8_2x1SM_SSIaaiLi256ELi64ELNS4_4UMMA5MajorE0ELSO_0ELNSN_8SaturateE0EEEEEENS4_6LayoutINS5_IJSC_SC_SC_EEENS5_IJNSA_ILi0EEESU_SU_EEEEENS5_IJNS4_10UnderscoreESX_SX_EEEEENS4_28SM100_TMA_2SM_LOAD_MULTICASTENS4_14ComposedLayoutINS4_7SwizzleILi1ELi4ELi3EEENS4_18smem_ptr_flag_bitsILi8EEENSS_INS5_IJNSA_ILi8EEESH_EEENS5_IJSH_SC_EEEEEEEvNS4_8identityENS4_18SM100_TMA_2SM_LOADES1A_vS1B_EENS_8epilogue10collective18CollectiveEpilogueINS1E_23Sm100TmaWarpSpecializedILi1ELi1ELi64ELb0ELb0EEEJNS5_IJNSA_ILi128EEESG_SH_EEENS5_IJNSS_IS1J_SC_EENSS_ISG_SC_EEEEEaSJ_aSJ_NS1E_6fusion15FusionCallbacksIS1I_NS1O_17LinearCombinationIaiaiLNS_15FloatRoundStyleE2EEES1K_S1N_JEEENS4_5SM1004TMEM4LOAD26SM100_TMEM_LOAD_32dp32b64xENS4_13SM90_TMA_LOADENS11_INS12_ILi2ELi4ELi3EEES15_NSS_INS5_IJS16_SG_EEENS5_IJSG_SC_EEEEEEENS4_39AutoVectorizingCopyWithAssumedAlignmentILi128EEENS4_14SM90_TMA_STOREES23_S25_S25_EEEvvEEEEvNT_6ParamsE,"ax",@progbits
	.align	128
.text._ZN7cutlass13device_kernelINS_4gemm6kernel13GemmUniversalIN4cute5tupleIJiiiiEEENS1_10collective13CollectiveMmaINS1_35MainloopSm100TmaUmmaWarpSpecializedILi4ELi2ELi4ENS5_IJNS4_1CILi2EEESB_NSA_ILi1EEEEEEEENS5_IJNSA_ILi256EEENSA_ILi64EEENSA_ILi32EEEEEEaNS5_IJlSC_lEEEaSJ_NS4_8TiledMMAINS4_8MMA_AtomIJNS4_21SM100_MMA_S8_2x1SM_SSIaaiLi256ELi64ELNS4_4UMMA5MajorE0ELSO_0ELNSN_8SaturateE0EEEEEENS4_6LayoutINS5_IJSC_SC_SC_EEENS5_IJNSA_ILi0EEESU_SU_EEEEENS5_IJNS4_10UnderscoreESX_SX_EEEEENS4_28SM100_TMA_2SM_LOAD_MULTICASTENS4_14ComposedLayoutINS4_7SwizzleILi1ELi4ELi3EEENS4_18smem_ptr_flag_bitsILi8EEENSS_INS5_IJNSA_ILi8EEESH_EEENS5_IJSH_SC_EEEEEEEvNS4_8identityENS4_18SM100_TMA_2SM_LOADES1A_vS1B_EENS_8epilogue10collective18CollectiveEpilogueINS1E_23Sm100TmaWarpSpecializedILi1ELi1ELi64ELb0ELb0EEEJNS5_IJNSA_ILi128EEESG_SH_EEENS5_IJNSS_IS1J_SC_EENSS_ISG_SC_EEEEEaSJ_aSJ_NS1E_6fusion15FusionCallbacksIS1I_NS1O_17LinearCombinationIaiaiLNS_15FloatRoundStyleE2EEES1K_S1N_JEEENS4_5SM1004TMEM4LOAD26SM100_TMEM_LOAD_32dp32b64xENS4_13SM90_TMA_LOADENS11_INS12_ILi2ELi4ELi3EEES15_NSS_INS5_IJS16_SG_EEENS5_IJSG_SC_EEEEEEENS4_39AutoVectorizingCopyWithAssumedAlignmentILi128EEENS4_14SM90_TMA_STOREES23_S25_S25_EEEvvEEEEvNT_6ParamsE:
        .type           _ZN7cutlass13device_kernelINS_4gemm6kernel13GemmUniversalIN4cute5tupleIJiiiiEEENS1_10collective13CollectiveMmaINS1_35MainloopSm100TmaUmmaWarpSpecializedILi4ELi2ELi4ENS5_IJNS4_1CILi2EEESB_NSA_ILi1EEEEEEEENS5_IJNSA_ILi256EEENSA_ILi64EEENSA_ILi32EEEEEEaNS5_IJlSC_lEEEaSJ_NS4_8TiledMMAINS4_8MMA_AtomIJNS4_21SM100_MMA_S8_2x1SM_SSIaaiLi256ELi64ELNS4_4UMMA5MajorE0ELSO_0ELNSN_8SaturateE0EEEEEENS4_6LayoutINS5_IJSC_SC_SC_EEENS5_IJNSA_ILi0EEESU_SU_EEEEENS5_IJNS4_10UnderscoreESX_SX_EEEEENS4_28SM100_TMA_2SM_LOAD_MULTICASTENS4_14ComposedLayoutINS4_7SwizzleILi1ELi4ELi3EEENS4_18smem_ptr_flag_bitsILi8EEENSS_INS5_IJNSA_ILi8EEESH_EEENS5_IJSH_SC_EEEEEEEvNS4_8identityENS4_18SM100_TMA_2SM_LOADES1A_vS1B_EENS_8epilogue10collective18CollectiveEpilogueINS1E_23Sm100TmaWarpSpecializedILi1ELi1ELi64ELb0ELb0EEEJNS5_IJNSA_ILi128EEESG_SH_EEENS5_IJNSS_IS1J_SC_EENSS_ISG_SC_EEEEEaSJ_aSJ_NS1E_6fusion15FusionCallbacksIS1I_NS1O_17LinearCombinationIaiaiLNS_15FloatRoundStyleE2EEES1K_S1N_JEEENS4_5SM1004TMEM4LOAD26SM100_TMEM_LOAD_32dp32b64xENS4_13SM90_TMA_LOADENS11_INS12_ILi2ELi4ELi3EEES15_NSS_INS5_IJS16_SG_EEENS5_IJSG_SC_EEEEEEENS4_39AutoVectorizingCopyWithAssumedAlignmentILi128EEENS4_14SM90_TMA_STOREES23_S25_S25_EEEvvEEEEvNT_6ParamsE,@function
        .size           _ZN7cutlass13device_kernelINS_4gemm6kernel13GemmUniversalIN4cute5tupleIJiiiiEEENS1_10collective13CollectiveMmaINS1_35MainloopSm100TmaUmmaWarpSpecializedILi4ELi2ELi4ENS5_IJNS4_1CILi2EEESB_NSA_ILi1EEEEEEEENS5_IJNSA_ILi256EEENSA_ILi64EEENSA_ILi32EEEEEEaNS5_IJlSC_lEEEaSJ_NS4_8TiledMMAINS4_8MMA_AtomIJNS4_21SM100_MMA_S8_2x1SM_SSIaaiLi256ELi64ELNS4_4UMMA5MajorE0ELSO_0ELNSN_8SaturateE0EEEEEENS4_6LayoutINS5_IJSC_SC_SC_EEENS5_IJNSA_ILi0EEESU_SU_EEEEENS5_IJNS4_10UnderscoreESX_SX_EEEEENS4_28SM100_TMA_2SM_LOAD_MULTICASTENS4_14ComposedLayoutINS4_7SwizzleILi1ELi4ELi3EEENS4_18smem_ptr_flag_bitsILi8EEENSS_INS5_IJNSA_ILi8EEESH_EEENS5_IJSH_SC_EEEEEEEvNS4_8identityENS4_18SM100_TMA_2SM_LOADES1A_vS1B_EENS_8epilogue10collective18CollectiveEpilogueINS1E_23Sm100TmaWarpSpecializedILi1ELi1ELi64ELb0ELb0EEEJNS5_IJNSA_ILi128EEESG_SH_EEENS5_IJNSS_IS1J_SC_EENSS_ISG_SC_EEEEEaSJ_aSJ_NS1E_6fusion15FusionCallbacksIS1I_NS1O_17LinearCombinationIaiaiLNS_15FloatRoundStyleE2EEES1K_S1N_JEEENS4_5SM1004TMEM4LOAD26SM100_TMEM_LOAD_32dp32b64xENS4_13SM90_TMA_LOADENS11_INS12_ILi2ELi4ELi3EEES15_NSS_INS5_IJS16_SG_EEENS5_IJSG_SC_EEEEEEENS4_39AutoVectorizingCopyWithAssumedAlignmentILi128EEENS4_14SM90_TMA_STOREES23_S25_S25_EEEvvEEEEvNT_6ParamsE,(.L_x_149 - _ZN7cutlass13device_kernelINS_4gemm6kernel13GemmUniversalIN4cute5tupleIJiiiiEEENS1_10collective13CollectiveMmaINS1_35MainloopSm100TmaUmmaWarpSpecializedILi4ELi2ELi4ENS5_IJNS4_1CILi2EEESB_NSA_ILi1EEEEEEEENS5_IJNSA_ILi256EEENSA_ILi64EEENSA_ILi32EEEEEEaNS5_IJlSC_lEEEaSJ_NS4_8TiledMMAINS4_8MMA_AtomIJNS4_21SM100_MMA_S8_2x1SM_SSIaaiLi256ELi64ELNS4_4UMMA5MajorE0ELSO_0ELNSN_8SaturateE0EEEEEENS4_6LayoutINS5_IJSC_SC_SC_EEENS5_IJNSA_ILi0EEESU_SU_EEEEENS5_IJNS4_10UnderscoreESX_SX_EEEEENS4_28SM100_TMA_2SM_LOAD_MULTICASTENS4_14ComposedLayoutINS4_7SwizzleILi1ELi4ELi3EEENS4_18smem_ptr_flag_bitsILi8EEENSS_INS5_IJNSA_ILi8EEESH_EEENS5_IJSH_SC_EEEEEEEvNS4_8identityENS4_18SM100_TMA_2SM_LOADES1A_vS1B_EENS_8epilogue10collective18CollectiveEpilogueINS1E_23Sm100TmaWarpSpecializedILi1ELi1ELi64ELb0ELb0EEEJNS5_IJNSA_ILi128EEESG_SH_EEENS5_IJNSS_IS1J_SC_EENSS_ISG_SC_EEEEEaSJ_aSJ_NS1E_6fusion15FusionCallbacksIS1I_NS1O_17LinearCombinationIaiaiLNS_15FloatRoundStyleE2EEES1K_S1N_JEEENS4_5SM1004TMEM4LOAD26SM100_TMEM_LOAD_32dp32b64xENS4_13SM90_TMA_LOADENS11_INS12_ILi2ELi4ELi3EEES15_NSS_INS5_IJS16_SG_EEENS5_IJSG_SC_EEEEEEENS4_39AutoVectorizingCopyWithAssumedAlignmentILi128EEENS4_14SM90_TMA_STOREES23_S25_S25_EEEvvEEEEvNT_6ParamsE)
        .other          _ZN7cutlass13device_kernelINS_4gemm6kernel13GemmUniversalIN4cute5tupleIJiiiiEEENS1_10collective13CollectiveMmaINS1_35MainloopSm100TmaUmmaWarpSpecializedILi4ELi2ELi4ENS5_IJNS4_1CILi2EEESB_NSA_ILi1EEEEEEEENS5_IJNSA_ILi256EEENSA_ILi64EEENSA_ILi32EEEEEEaNS5_IJlSC_lEEEaSJ_NS4_8TiledMMAINS4_8MMA_AtomIJNS4_21SM100_MMA_S8_2x1SM_SSIaaiLi256ELi64ELNS4_4UMMA5MajorE0ELSO_0ELNSN_8SaturateE0EEEEEENS4_6LayoutINS5_IJSC_SC_SC_EEENS5_IJNSA_ILi0EEESU_SU_EEEEENS5_IJNS4_10UnderscoreESX_SX_EEEEENS4_28SM100_TMA_2SM_LOAD_MULTICASTENS4_14ComposedLayoutINS4_7SwizzleILi1ELi4ELi3EEENS4_18smem_ptr_flag_bitsILi8EEENSS_INS5_IJNSA_ILi8EEESH_EEENS5_IJSH_SC_EEEEEEEvNS4_8identityENS4_18SM100_TMA_2SM_LOADES1A_vS1B_EENS_8epilogue10collective18CollectiveEpilogueINS1E_23Sm100TmaWarpSpecializedILi1ELi1ELi64ELb0ELb0EEEJNS5_IJNSA_ILi128EEESG_SH_EEENS5_IJNSS_IS1J_SC_EENSS_ISG_SC_EEEEEaSJ_aSJ_NS1E_6fusion15FusionCallbacksIS1I_NS1O_17LinearCombinationIaiaiLNS_15FloatRoundStyleE2EEES1K_S1N_JEEENS4_5SM1004TMEM4LOAD26SM100_TMEM_LOAD_32dp32b64xENS4_13SM90_TMA_LOADENS11_INS12_ILi2ELi4ELi3EEES15_NSS_INS5_IJS16_SG_EEENS5_IJSG_SC_EEEEEEENS4_39AutoVectorizingCopyWithAssumedAlignmentILi128EEENS4_14SM90_TMA_STOREES23_S25_S25_EEEvvEEEEvNT_6ParamsE,@"STO_CUDA_ENTRY STV_DEFAULT"
_ZN7cutlass13device_kernelINS_4gemm6kernel13GemmUniversalIN4cute5tupleIJiiiiEEENS1_10collective13CollectiveMmaINS1_35MainloopSm100TmaUmmaWarpSpecializedILi4ELi2ELi4ENS5_IJNS4_1CILi2EEESB_NSA_ILi1EEEEEEEENS5_IJNSA_ILi256EEENSA_ILi64EEENSA_ILi32EEEEEEaNS5_IJlSC_lEEEaSJ_NS4_8TiledMMAINS4_8MMA_AtomIJNS4_21SM100_MMA_S8_2x1SM_SSIaaiLi256ELi64ELNS4_4UMMA5MajorE0ELSO_0ELNSN_8SaturateE0EEEEEENS4_6LayoutINS5_IJSC_SC_SC_EEENS5_IJNSA_ILi0EEESU_SU_EEEEENS5_IJNS4_10UnderscoreESX_SX_EEEEENS4_28SM100_TMA_2SM_LOAD_MULTICASTENS4_14ComposedLayoutINS4_7SwizzleILi1ELi4ELi3EEENS4_18smem_ptr_flag_bitsILi8EEENSS_INS5_IJNSA_ILi8EEESH_EEENS5_IJSH_SC_EEEEEEEvNS4_8identityENS4_18SM100_TMA_2SM_LOADES1A_vS1B_EENS_8epilogue10collective18CollectiveEpilogueINS1E_23Sm100TmaWarpSpecializedILi1ELi1ELi64ELb0ELb0EEEJNS5_IJNSA_ILi128EEESG_SH_EEENS5_IJNSS_IS1J_SC_EENSS_ISG_SC_EEEEEaSJ_aSJ_NS1E_6fusion15FusionCallbacksIS1I_NS1O_17LinearCombinationIaiaiLNS_15FloatRoundStyleE2EEES1K_S1N_JEEENS4_5SM1004TMEM4LOAD26SM100_TMEM_LOAD_32dp32b64xENS4_13SM90_TMA_LOADENS11_INS12_ILi2ELi4ELi3EEES15_NSS_INS5_IJS16_SG_EEENS5_IJSG_SC_EEEEEEENS4_39AutoVectorizingCopyWithAssumedAlignmentILi128EEENS4_14SM90_TMA_STOREES23_S25_S25_EEEvvEEEEvNT_6ParamsE:
[----:B------:R-:W1:Y:S01]  /*0000*/  LDC R1, c[0x0][0x37c] ;  /* 0x0000df00ff017b82 */ /* 0x000e620000000800 */
[----:B------:R-:W2:Y:S01]  /*0010*/  S2R R142, SR_TID.X ;  /* 0x00000000008e7919 */ /* 0x000ea20000002100 */
[----:B------:R-:W3:Y:S06]  /*0020*/  LDCU.64 UR8, c[0x0][0x890] ;  /* 0x00011200ff0877ac */ /* 0x000eec0008000a00 */
[----:B------:R-:W4:Y:S01]  /*0030*/  S2UR UR55, SR_CgaCtaId ;  /* 0x00000000003779c3 */ /* 0x000f220000008800 */
[----:B------:R-:W-:Y:S02]  /*0040*/  PRMT R147, RZ, 0x7610, R147 ;  /* 0x00007610ff937816 */ /* 0x000fe40000000093 */
[----:B------:R-:W-:Y:S01]  /*0050*/  ELECT P1, URZ, PT ;  /* 0x0000000000ff782f */ /* 0x000fe20003820000 */
[----:B---3--:R-:W-:-:S04]  /*0060*/  UISETP.NE.U32.AND UP0, UPT, UR8, URZ, UPT ;  /* 0x000000ff0800728c */ /* 0x008fc8000bf05070 */
[----:B------:R-:W-:Y:S02]  /*0070*/  UISETP.NE.AND.EX UP0, UPT, UR9, URZ, UPT, UP0 ;  /* 0x000000ff0900728c */ /* 0x000fe4000bf05300 */
[----:B----4-:R-:W-:Y:S02]  /*0080*/  ULOP3.LUT UR27, UR55, 0x1, URZ, 0xc0, !UPT ;  /* 0x00000001371b7892 */ /* 0x010fe4000f8ec0ff */
[----:B------:R-:W-:Y:S01]  /*0090*/  ULOP3.LUT UR28, UR55, 0x1, URZ, 0x3c, !UPT ;  /* 0x00000001371c7892 */ /* 0x000fe2000f8e3cff */
[----:B--2---:R-:W-:-:S05]  /*00a0*/  SHF.R.U32.HI R148, RZ, 0x5, R142 ;  /* 0x00000005ff947819 */ /* 0x004fca000001168e */
[----:B------:R-:W2:Y:S02]  /*00b0*/  SHFL.IDX PT, R0, R148, RZ, 0x1f ;  /* 0x00001fff94007589 */ /* 0x000ea400000e0000 */
[----:B--2---:R-:W-:Y:S01]  /*00c0*/  R2UR UR18, R0 ;  /* 0x00000000001272ca */ /* 0x004fe200000e0000 */
[----:B-1----:R-:W-:-:S14]  /*00d0*/  BRA.U UP0, `(.L_x_0) ;  /* 0x0000000100307547 */ /* 0x002fdc000b800000 */
[----:B------:R-:W1:Y:S02]  /*00e0*/  LDCU.64 UR4, c[0x0][0x888] ;  /* 0x00011100ff0477ac */ /* 0x000e640008000a00 */
[----:B-1----:R-:W-:-:S04]  /*00f0*/  UISETP.NE.U32.AND UP0, UPT, UR4, URZ, UPT ;  /* 0x000000ff0400728c */ /* 0x002fc8000bf05070 */
[----:B------:R-:W-:-:S09]  /*0100*/  UISETP.NE.AND.EX UP0, UPT, UR5, URZ, UPT, UP0 ;  /* 0x000000ff0500728c */ /* 0x000fd2000bf05300 */
[----:B------:R-:W-:Y:S05]  /*0110*/  BRA.U !UP0, `(.L_x_1) ;  /* 0x0000000108147547 */ /* 0x000fea000b800000 */
[----:B------:R-:W1:Y:S01]  /*0120*/  LDC.64 R72, c[0x0][0x888] ;  /* 0x00022200ff487b82 */ /* 0x000e620000000a00 */
[----:B------:R-:W1:Y:S02]  /*0130*/  LDCU.64 UR4, c[0x0][0x358] ;  /* 0x00006b00ff0477ac */ /* 0x000e640008000a00 */
[----:B-1----:R1:W5:Y:S01]  /*0140*/  LDG.E R72, desc[UR4][R72.64] ;  /* 0x0000000448487981 */ /* 0x002362000c1e1900 */
[----:B------:R-:W-:Y:S01]  /*0150*/  HFMA2 R147, -RZ, RZ, 0, 5.9604644775390625e-08 ;  /* 0x00000001ff937431 */ /* 0x000fe200000001ff */
[----:B------:R-:W-:Y:S05]  /*0160*/  BRA `(.L_x_0) ;  /* 0x00000000000c7947 */ /* 0x000fea0003800000 */
.L_x_1:
[----:B------:R-:W1:Y:S01]  /*0170*/  LDCU UR4, c[0x0][0x880] ;  /* 0x00011000ff0477ac */ /* 0x000e620008000800 */
[----:B------:R-:W-:Y:S01]  /*0180*/  HFMA2 R147, -RZ, RZ, 0, 5.9604644775390625e-08 ;  /* 0x00000001ff937431 */ /* 0x000fe200000001ff */
[----:B-1----:R-:W-:-:S07]  /*0190*/  MOV R72, UR4 ;  /* 0x0000000400487c02 */ /* 0x002fce0008000f00 */
.L_x_0:
[----:B------:R-:W2:Y:S02]  /*01a0*/  LDCU.64 UR4, c[0x0][0x8b0] ;  /* 0x00011600ff0477ac */ /* 0x000ea40008000a00 */
[----:B--2---:R-:W-:-:S04]  /*01b0*/  UISETP.NE.U32.AND UP0, UPT, UR4, URZ, UPT ;  /* 0x000000ff0400728c */ /* 0x004fc8000bf05070 */
[----:B------:R-:W-:-:S09]  /*01c0*/  UISETP.NE.AND.EX UP0, UPT, UR5, URZ, UPT, UP0 ;  /* 0x000000ff0500728c */ /* 0x000fd2000bf05300 */
[----:B------:R-:W-:Y:S05]  /*01d0*/  BRA.U UP0, `(.L_x_2) ;  /* 0x0000000100287547 */ /* 0x000fea000b800000 */
[----:B------:R-:W2:Y:S02]  /*01e0*/  LDCU.64 UR4, c[0x0][0x8a8] ;  /* 0x00011500ff0477ac */ /* 0x000ea40008000a00 */
[----:B--2---:R-:W-:-:S04]  /*01f0*/  UISETP.NE.U32.AND UP0, UPT, UR4, URZ, UPT ;  /* 0x000000ff0400728c */ /* 0x004fc8000bf05070 */
[----:B------:R-:W-:-:S09]  /*0200*/  UISETP.NE.AND.EX UP0, UPT, UR5, URZ, UPT, UP0 ;  /* 0x000000ff0500728c */ /* 0x000fd2000bf05300 */
[----:B------:R-:W-:Y:S05]  /*0210*/  BRA.U !UP0, `(.L_x_3) ;  /* 0x0000000108107547 */ /* 0x000fea000b800000 */
[----:B------:R-:W2:Y:S01]  /*0220*/  LDC.64 R70, c[0x0][0x8a8] ;  /* 0x00022a00ff467b82 */ /* 0x000ea20000000a00 */
[----:B------:R-:W2:Y:S02]  /*0230*/  LDCU.64 UR4, c[0x0][0x358] ;  /* 0x00006b00ff0477ac */ /* 0x000ea40008000a00 */
[----:B--2---:R2:W5:Y:S01]  /*0240*/  LDG.E R70, desc[UR4][R70.64] ;  /* 0x0000000446467981 */ /* 0x004562000c1e1900 */
[----:B------:R-:W-:Y:S05]  /*0250*/  BRA `(.L_x_2) ;  /* 0x0000000000087947 */ /* 0x000fea0003800000 */
.L_x_3:
[----:B------:R-:W2:Y:S02]  /*0260*/  LDCU UR4, c[0x0][0x8a0] ;  /* 0x00011400ff0477ac */ /* 0x000ea40008000800 */
[----:B--2---:R-:W-:Y:S02]  /*0270*/  MOV R70, UR4 ;  /* 0x0000000400467c02 */ /* 0x004fe40008000f00 */
.L_x_2:
[----:B------:R-:W-:Y:S01]  /*0280*/  IMAD.U32 R0, RZ, RZ, UR18 ;  /* 0x00000012ff007e24 */ /* 0x000fe2000f8e00ff */
[----:B------:R-:W-:Y:S04]  /*0290*/  BSSY.RECONVERGENT B0, `(.L_x_4) ;  /* 0x000000c000007945 */ /* 0x000fe80003800200 */
[C---:B------:R-:W-:Y:S02]  /*02a0*/  ISETP.NE.OR P2, PT, R0.reuse, 0x1, !P1 ;  /* 0x000000010000780c */ /* 0x040fe40004f45670 */
[----:B------:R-:W-:-:S11]  /*02b0*/  ISETP.NE.OR P0, PT, R0, 0x3, !P1 ;  /* 0x000000030000780c */ /* 0x000fd60004f05670 */
[----:B------:R-:W-:Y:S05]  /*02c0*/  @P2 BRA `(.L_x_5) ;  /* 0x0000000000202947 */ /* 0x000fea0003800000 */
[----:B------:R-:W3:Y:S02]  /*02d0*/  LDCU.64 UR4, c[0x0][0x348] ;  /* 0x00006900ff0477ac */ /* 0x000ee40008000a00 */
[----:B---3--:R-:W-:Y:S02]  /*02e0*/  UIADD3 UR6, UP1, UPT, UR4, 0x80, URZ ;  /* 0x0000008004067890 */ /* 0x008fe4000ff3e0ff */
[----:B------:R-:W-:Y:S02]  /*02f0*/  UIADD3 UR4, UP0, UPT, UR4, 0x180, URZ ;  /* 0x0000018004047890 */ /* 0x000fe4000ff1e0ff */
[----:B------:R-:W-:Y:S02]  /*0300*/  UIADD3.X UR7, UPT, UPT, URZ, UR5, URZ, UP1, !UPT ;  /* 0x00000005ff077290 */ /* 0x000fe40008ffe4ff */
[----:B------:R-:W-:-:S07]  /*0310*/  UIADD3.X UR5, UPT, UPT, URZ, UR5, URZ, UP0, !UPT ;  /* 0x00000005ff057290 */ /* 0x000fce00087fe4ff */
[----:B------:R3:W-:Y:S02]  /*0320*/  UTMACCTL.PF [UR6] ;  /* 0x00000000060079b9 */ /* 0x0007e40008040000 */
[----:B------:R3:W-:Y:S02]  /*0330*/  UTMACCTL.PF [UR4] ;  /* 0x00000000040079b9 */ /* 0x0007e40008040000 */
[----:B---3--:R-:W-:Y:S01]  /*0340*/  NOP ;  /* 0x0000000000007918 */ /* 0x008fe20000000000 */
.L_x_5:
[----:B------:R-:W-:Y:S05]  /*0350*/  BSYNC.RECONVERGENT B0 ;  /* 0x0000000000007941 */ /* 0x000fea0003800200 */
.L_x_4:
[----:B------:R-:W-:Y:S04]  /*0360*/  BSSY.RECONVERGENT B0, `(.L_x_6) ;  /* 0x000000a000007945 */ /* 0x000fe80003800200 */
        /* <DEDUP_REMOVED lines=9> */
.L_x_7:
[----:B------:R-:W-:Y:S05]  /*0400*/  BSYNC.RECONVERGENT B0 ;  /* 0x0000000000007941 */ /* 0x000fea0003800200 */
.L_x_6:
[----:B------:R-:W3:Y:S01]  /*0410*/  LDCU.64 UR4, c[0x0][0x888] ;  /* 0x00011100ff0477ac */ /* 0x000ee20008000a00 */
[----:B------:R-:W-:Y:S02]  /*0420*/  UISETP.EQ.U32.AND UP1, UPT, UR8, URZ, UPT ;  /* 0x000000ff0800728c */ /* 0x000fe4000bf22070 */
[----:B------:R-:W-:Y:S02]  /*0430*/  UPLOP3.LUT UP3, UPT, UPT, UPT, UPT, 0x80, 0x8 ;  /* 0x000000000008789c */ /* 0x000fe40003f6f070 */
[----:B---3--:R-:W-:-:S04]  /*0440*/  UISETP.NE.U32.AND UP0, UPT, UR4, URZ, UPT ;  /* 0x000000ff0400728c */ /* 0x008fc8000bf05070 */
[----:B------:R-:W-:-:S04]  /*0450*/  UISETP.NE.AND.EX UP0, UPT, UR5, URZ, UPT, UP0 ;  /* 0x000000ff0500728c */ /* 0x000fc8000bf05300 */
[----:B------:R-:W-:-:S04]  /*0460*/  UISETP.EQ.OR.EX UP2, UPT, UR9, URZ, !UP0, UP1 ;  /* 0x000000ff0900728c */ /* 0x000fc8000c742710 */
[----:B------:R-:W-:-:S05]  /*0470*/  UP2UR UR61, UPR, URZ, 0x4 ;  /* 0x00000004ff3d7883 */ /* 0x000fca0008000000 */
[----:B------:R-:W-:Y:S07]  /*0480*/  BRA.U !UP2, `(.L_x_8) ;  /* 0x000000010a207547 */ /* 0x000fee000b800000 */
[----:B-----5:R-:W-:Y:S01]  /*0490*/  R2UR UR5, R72 ;  /* 0x00000000480572ca */ /* 0x020fe200000e0000 */
[----:B------:R-:W-:Y:S02]  /*04a0*/  UISETP.NE.U32.AND UP1, UPT, UR8, URZ, UPT ;  /* 0x000000ff0800728c */ /* 0x000fe4000bf25070 */
[----:B------:R-:W-:Y:S02]  /*04b0*/  USEL UR4, URZ, 0xffffffff, UP0 ;  /* 0xffffffffff047887 */ /* 0x000fe40008000000 */
[----:B------:R-:W-:-:S08]  /*04c0*/  UISETP.NE.AND.EX UP1, UPT, UR9, URZ, UPT, UP1 ;  /* 0x000000ff0900728c */ /* 0x000fd0000bf25310 */
[----:B------:R-:W-:-:S04]  /*04d0*/  UISETP.NE.AND UP0, UPT, UR5, URZ, UPT ;  /* 0x000000ff0500728c */ /* 0x000fc8000bf05270 */
[----:B------:R-:W-:-:S04]  /*04e0*/  @!UP1 USEL UR4, URZ, 0xffffffff, UP0 ;  /* 0xffffffffff049887 */ /* 0x000fc80008000000 */
[----:B------:R-:W-:-:S04]  /*04f0*/  ULOP3.LUT UR4, UR4, 0x1, URZ, 0xc0, !UPT ;  /* 0x0000000104047892 */ /* 0x000fc8000f8ec0ff */
[----:B------:R-:W-:-:S11]  /*0500*/  UISETP.NE.U32.AND UP3, UPT, UR4, 0x1, UPT ;  /* 0x000000010400788c */ /* 0x000fd6000bf65070 */
.L_x_8:
[----:B------:R-:W3:Y:S01]  /*0510*/  SHFL.IDX PT, R0, R148, RZ, 0x1f ;  /* 0x00001fff94007589 */ /* 0x000ee200000e0000 */
[----:B------:R-:W-:-:S04]  /*0520*/  UISETP.NE.AND UP0, UPT, UR18, 0x2, UPT ;  /* 0x000000021200788c */ /* 0x000fc8000bf05270 */
[----:B------:R-:W-:Y:S02]  /*0530*/  UISETP.EQ.AND UP1, UPT, UR27, URZ, !UP0 ;  /* 0x000000ff1b00728c */ /* 0x000fe4000c722270 */
[----:B------:R-:W-:-:S04]  /*0540*/  USEL UR34, URZ, 0x1, UP0 ;  /* 0x00000001ff227887 */ /* 0x000fc80008000000 */
[----:B------:R-:W-:Y:S02]  /*0550*/  PLOP3.LUT P3, PT, P1, PT, UP1, 0x80, 0x8 ;  /* 0x000000000008781c */ /* 0x000fe40000f6f018 */
[----:B---3--:R-:W-:-:S13]  /*0560*/  ISETP.NE.AND P0, PT, R0, RZ, PT ;  /* 0x000000ff0000720c */ /* 0x008fda0003f05270 */
[----:B------:R-:W-:Y:S05]  /*0570*/  @P0 BRA `(.L_x_9) ;  /* 0x0000000000540947 */ /* 0x000fea0003800000 */
[----:B------:R-:W-:Y:S01]  /*0580*/  UMOV UR4, 0x400 ;  /* 0x0000040000047882 */ /* 0x000fe20000000000 */
[----:B------:R-:W-:Y:S01]  /*0590*/  UMOV UR8, 0x1 ;  /* 0x0000000100087882 */ /* 0x000fe20000000000 */
[----:B------:R-:W-:Y:S01]  /*05a0*/  UMOV UR6, 0x2 ;  /* 0x0000000200067882 */ /* 0x000fe20000000000 */
[----:B------:R-:W-:Y:S02]  /*05b0*/  ULEA UR4, UR55, UR4, 0x18 ;  /* 0x0000000437047291 */ /* 0x000fe4000f8ec0ff */
[----:B------:R-:W-:-:S04]  /*05c0*/  UIADD3 UR8, UPT, UPT, -UR8, 0x100000, URZ ;  /* 0x0010000008087890 */ /* 0x000fc8000fffe1ff */
[----:B------:R-:W-:Y:S02]  /*05d0*/  USHF.L.U32 UR9, UR8, 0xb, URZ ;  /* 0x0000000b08097899 */ /* 0x000fe400080006ff */
[----:B------:R-:W-:Y:S02]  /*05e0*/  USHF.L.U32 UR8, UR8, 0x1, URZ ;  /* 0x0000000108087899 */ /* 0x000fe400080006ff */
[----:B------:R-:W-:-:S04]  /*05f0*/  UIADD3 UR6, UPT, UPT, -UR6, 0x100000, URZ ;  /* 0x0010000006067890 */ /* 0x000fc8000fffe1ff */
[----:B------:R-:W-:Y:S02]  /*0600*/  USHF.L.U32 UR7, UR6, 0xb, URZ ;  /* 0x0000000b06077899 */ /* 0x000fe400080006ff */
[----:B------:R-:W-:Y:S01]  /*0610*/  USHF.L.U32 UR6, UR6, 0x1, URZ ;  /* 0x0000000106067899 */ /* 0x000fe200080006ff */
[----:B------:R-:W-:Y:S01]  /*0620*/  ELECT P0, URZ, PT ;  /* 0x0000000000ff782f */ /* 0x000fe20003800000 */
[----:B------:R-:W3:Y:S02]  /*0630*/  FENCE.VIEW.ASYNC.S ;  /* 0x00000000000073c6 */ /* 0x000ee40000000000 */
[----:B---3--:R3:W4:Y:S08]  /*0640*/  SYNCS.EXCH.64 URZ, [UR4], UR8 ;  /* 0x0000000804ff75b2 */ /* 0x0087300008000100 */
[----:B------:R3:W1:Y:S01]  /*0650*/  SYNCS.EXCH.64 URZ, [UR4+0x20], UR6 ;  /* 0x0000200604ff75b2 */ /* 0x0006620008000100 */
[----:B------:R3:W1:Y:S01]  /*0660*/  SYNCS.EXCH.64 URZ, [UR4+0x8], UR8 ;  /* 0x0000080804ff75b2 */ /* 0x0006620008000100 */
[----:B------:R3:W1:Y:S01]  /*0670*/  SYNCS.EXCH.64 URZ, [UR4+0x28], UR6 ;  /* 0x0000280604ff75b2 */ /* 0x0006620008000100 */
[----:B------:R3:W1:Y:S01]  /*0680*/  SYNCS.EXCH.64 URZ, [UR4+0x10], UR8 ;  /* 0x0000100804ff75b2 */ /* 0x0006620008000100 */
[----:B------:R3:W1:Y:S01]  /*0690*/  SYNCS.EXCH.64 URZ, [UR4+0x30], UR6 ;  /* 0x0000300604ff75b2 */ /* 0x0006620008000100 */
[----:B------:R3:W1:Y:S01]  /*06a0*/  SYNCS.EXCH.64 URZ, [UR4+0x18], UR8 ;  /* 0x0000180804ff75b2 */ /* 0x0006620008000100 */
[----:B------:R3:W1:Y:S01]  /*06b0*/  SYNCS.EXCH.64 URZ, [UR4+0x38], UR6 ;  /* 0x0000380604ff75b2 */ /* 0x0006620008000100 */
[----:B------:R-:W-:Y:S01]  /*06c0*/  NOP ;  /* 0x0000000000007918 */ /* 0x000fe20000000000 */
.L_x_9:
[----:B------:R-:W2:Y:S01]  /*06d0*/  SHFL.IDX PT, R0, R148, RZ, 0x1f ;  /* 0x00001fff94007589 */ /* 0x000ea200000e0000 */
[----:B------:R-:W-:Y:S01]  /*06e0*/  NOP ;  /* 0x0000000000007918 */ /* 0x000fe20000000000 */
[----:B--2---:R-:W-:-:S13]  /*06f0*/  ISETP.NE.AND P0, PT, R0, 0x1, PT ;  /* 0x000000010000780c */ /* 0x004fda0003f05270 */
[----:B------:R-:W-:Y:S05]  /*0700*/  @P0 BRA `(.L_x_10) ;  /* 0x00000000003c0947 */ /* 0x000fea0003800000 */
[----:B---3--:R-:W-:Y:S01]  /*0710*/  UMOV UR4, 0x400 ;  /* 0x0000040000047882 */ /* 0x008fe20000000000 */
        /* <DEDUP_REMOVED lines=10> */
[----:B------:R-:W2:Y:S02]  /*07c0*/  FENCE.VIEW.ASYNC.S ;  /* 0x00000000000073c6 */ /* 0x000ea40000000000 */
[----:B--2---:R2:W3:Y:S08]  /*07d0*/  SYNCS.EXCH.64 URZ, [UR4+0x40], UR8 ;  /* 0x0000400804ff75b2 */ /* 0x0044f00008000100 */
[----:B------:R2:W1:Y:S01]  /*07e0*/  SYNCS.EXCH.64 URZ, [UR4+0x48], UR6 ;  /* 0x0000480604ff75b2 */ /* 0x0004620008000100 */
[----:B------:R-:W-:Y:S01]  /*07f0*/  NOP ;  /* 0x0000000000007918 */ /* 0x000fe20000000000 */
.L_x_10:
[----:B------:R-:W4:Y:S01]  /*0800*/  SHFL.IDX PT, R0, R148, RZ, 0x1f ;  /* 0x00001fff94007589 */ /* 0x000f2200000e0000 */
[----:B------:R-:W-:Y:S01]  /*0810*/  NOP ;  /* 0x0000000000007918 */ /* 0x000fe20000000000 */
[----:B----4-:R-:W-:-:S13]  /*0820*/  ISETP.NE.AND P0, PT, R0, 0x3, PT ;  /* 0x000000030000780c */ /* 0x010fda0003f05270 */
[----:B------:R-:W-:Y:S05]  /*0830*/  @P0 BRA `(.L_x_11) ;  /* 0x00000000002c0947 */ /* 0x000fea0003800000 */
[----:B--23--:R-:W-:Y:S01]  /*0840*/  UMOV UR6, 0x400 ;  /* 0x0000040000067882 */ /* 0x00cfe20000000000 */
[----:B------:R-:W-:Y:S01]  /*0850*/  UMOV UR4, 0x20 ;  /* 0x0000002000047882 */ /* 0x000fe20000000000 */
[----:B------:R-:W-:Y:S02]  /*0860*/  ULEA UR6, UR55, UR6, 0x18 ;  /* 0x0000000637067291 */ /* 0x000fe4000f8ec0ff */
[----:B------:R-:W-:-:S04]  /*0870*/  UIADD3 UR4, UPT, UPT, -UR4, 0x100000, URZ ;  /* 0x0010000004047890 */ /* 0x000fc8000fffe1ff */
[----:B------:R-:W-:Y:S02]  /*0880*/  USHF.L.U32 UR5, UR4, 0xb, URZ ;  /* 0x0000000b04057899 */ /* 0x000fe400080006ff */
[----:B------:R-:W-:Y:S01]  /*0890*/  USHF.L.U32 UR4, UR4, 0x1, URZ ;  /* 0x0000000104047899 */ /* 0x000fe200080006ff */
[----:B------:R-:W-:Y:S01]  /*08a0*/  ELECT P0, URZ, PT ;  /* 0x0000000000ff782f */ /* 0x000fe20003800000 */
[----:B------:R-:W2:Y:S10]  /*08b0*/  FENCE.VIEW.ASYNC.S ;  /* 0x00000000000073c6 */ /* 0x000eb40000000000 */
[----:B--2---:R4:W2:Y:S01]  /*08c0*/  SYNCS.EXCH.64 URZ, [UR6+0x50], UR4 ;  /* 0x0000500406ff75b2 */ /* 0x0048a20008000100 */
[----:B------:R4:W3:Y:S02]  /*08d0*/  SYNCS.EXCH.64 URZ, [UR6+0x58], UR4 ;  /* 0x0000580406ff75b2 */ /* 0x0008e40008000100 */
[----:B----4-:R-:W-:Y:S01]  /*08e0*/  NOP ;  /* 0x0000000000007918 */ /* 0x010fe20000000000 */
.L_x_11:
[----:B------:R-:W4:Y:S01]  /*08f0*/  SHFL.IDX PT, R0, R148, RZ, 0x1f ;  /* 0x00001fff94007589 */ /* 0x000f2200000e0000 */
[----:B------:R-:W-:Y:S01]  /*0900*/  NOP ;  /* 0x0000000000007918 */ /* 0x000fe20000000000 */
[----:B----4-:R-:W-:-:S13]  /*0910*/  ISETP.NE.AND P0, PT, R0, 0x4, PT ;  /* 0x000000040000780c */ /* 0x010fda0003f05270 */
[----:B------:R-:W-:Y:S05]  /*0920*/  @P0 BRA `(.L_x_12) ;  /* 0x0000000000480947 */ /* 0x000fea0003800000 */
[----:B--23--:R-:W-:Y:S01]  /*0930*/  UMOV UR4, 0x3a0 ;  /* 0x000003a000047882 */ /* 0x00cfe20000000000 */
[----:B------:R-:W-:Y:S01]  /*0940*/  UMOV UR6, 0x400 ;  /* 0x0000040000067882 */ /* 0x000fe20000000000 */
[----:B------:R-:W-:Y:S01]  /*0950*/  USEL UR4, UR4, 0x320, UP3 ;  /* 0x0000032004047887 */ /* 0x000fe20009800000 */
        /* <DEDUP_REMOVED lines=10> */
[----:B--2---:R4:W2:Y:S08]  /*0a00*/  SYNCS.EXCH.64 URZ, [UR6+0x60], UR8 ;  /* 0x0000600806ff75b2 */ /* 0x0048b00008000100 */
[----:B------:R4:W3:Y:S01]  /*0a10*/  SYNCS.EXCH.64 URZ, [UR6+0x70], UR4 ;  /* 0x0000700406ff75b2 */ /* 0x0008e20008000100 */
[----:B------:R4:W1:Y:S01]  /*0a20*/  SYNCS.EXCH.64 URZ, [UR6+0x68], UR8 ;  /* 0x0000680806ff75b2 */ /* 0x0008620008000100 */
[----:B------:R4:W1:Y:S02]  /*0a30*/  SYNCS.EXCH.64 URZ, [UR6+0x78], UR4 ;  /* 0x0000780406ff75b2 */ /* 0x0008640008000100 */
[----:B----4-:R-:W-:Y:S01]  /*0a40*/  NOP ;  /* 0x0000000000007918 */ /* 0x010fe20000000000 */
.L_x_12:
[----:B------:R-:W4:Y:S01]  /*0a50*/  SHFL.IDX PT, R0, R148, RZ, 0x1f ;  /* 0x00001fff94007589 */ /* 0x000f2200000e0000 */
[----:B------:R-:W-:Y:S01]  /*0a60*/  NOP ;  /* 0x0000000000007918 */ /* 0x000fe20000000000 */
[----:B----4-:R-:W-:-:S13]  /*0a70*/  ISETP.NE.AND P0, PT, R0, 0x5, PT ;  /* 0x000000050000780c */ /* 0x010fda0003f05270 */
[----:B------:R-:W-:Y:S05]  /*0a80*/  @P0 BRA `(.L_x_13) ;  /* 0x0000000000540947 */ /* 0x000fea0003800000 */
[----:B--23--:R-:W-:Y:S01]  /*0a90*/  UMOV UR4, 0x400 ;  /* 0x0000040000047882 */ /* 0x00cfe20000000000 */
        /* <DEDUP_REMOVED lines=14> */
[----:B------:R4:W1:Y:S01]  /*0b80*/  SYNCS.EXCH.64 URZ, [UR4+0xa8], UR8 ;  /* 0x0000a80804ff75b2 */ /* 0x0008620008000100 */
[----:B------:R4:W1:Y:S01]  /*0b90*/  SYNCS.EXCH.64 URZ, [UR4+0x90], UR6 ;  /* 0x0000900604ff75b2 */ /* 0x0008620008000100 */
[----:B------:R4:W1:Y:S01]  /*0ba0*/  SYNCS.EXCH.64 URZ, [UR4+0xb0], UR8 ;  /* 0x0000b00804ff75b2 */ /* 0x0008620008000100 */
[----:B------:R4:W1:Y:S01]  /*0bb0*/  SYNCS.EXCH.64 URZ, [UR4+0x98], UR6 ;  /* 0x0000980604ff75b2 */ /* 0x0008620008000100 */
[----:B------:R4:W1:Y:S02]  /*0bc0*/  SYNCS.EXCH.64 URZ, [UR4+0xb8], UR8 ;  /* 0x0000b80804ff75b2 */ /* 0x0008640008000100 */
[----:B----4-:R-:W-:Y:S01]  /*0bd0*/  NOP ;  /* 0x0000000000007918 */ /* 0x010fe20000000000 */
.L_x_13:
[----:B------:R-:W4:Y:S01]  /*0be0*/  SHFL.IDX PT, R0, R148, RZ, 0x1f ;  /* 0x00001fff94007589 */ /* 0x000f2200000e0000 */
[----:B------:R-:W-:Y:S01]  /*0bf0*/  ISETP.NE.OR P1, PT, RZ, UR18, !P1 ;  /* 0x00000012ff007c0c */ /* 0x000fe2000cf25670 */
        /* <DEDUP_REMOVED lines=12> */
[----:B------:R4:W3:Y:S01]  /*0cc0*/  SYNCS.EXCH.64 URZ, [UR4+0xd0], UR6 ;  /* 0x0000d00604ff75b2 */ /* 0x0008e20008000100 */
[----:B------:R4:W1:Y:S01]  /*0cd0*/  SYNCS.EXCH.64 URZ, [UR4+0xc8], UR6 ;  /* 0x0000c80604ff75b2 */ /* 0x0008620008000100 */
[----:B------:R4:W1:Y:S02]  /*0ce0*/  SYNCS.EXCH.64 URZ, [UR4+0xd8], UR6 ;  /* 0x0000d80604ff75b2 */ /* 0x0008640008000100 */
[----:B----4-:R-:W-:Y:S01]  /*0cf0*/  NOP ;  /* 0x0000000000007918 */ /* 0x010fe20000000000 */
.L_x_14:
[----:B------:R-:W-:Y:S01]  /*0d00*/  VOTEU.ALL UP0, P1 ;  /* 0x0000000000ff7886 */ /* 0x000fe20000800000 */
[----:B--23--:R-:W-:Y:S01]  /*0d10*/  UMOV UR4, 0x20 ;  /* 0x0000002000047882 */ /* 0x00cfe20000000000 */
[----:B------:R-:W2:Y:S01]  /*0d20*/  LDCU UR7, c[0x0][0x36c] ;  /* 0x00006d80ff0777ac */ /* 0x000ea20008000800 */
[----:B------:R-:W-:Y:S01]  /*0d30*/  NOP ;  /* 0x0000000000007918 */ /* 0x000fe20000000000 */
[----:B------:R-:W-:Y:S01]  /*0d40*/  LOP3.LUT R0, R142, 0x1f, RZ, 0xc0, !PT ;  /* 0x0000001f8e007812 */ /* 0x000fe200078ec0ff */
[----:B------:R-:W-:Y:S01]  /*0d50*/  @!UP0 UMOV UR6, 0x400 ;  /* 0x0000040000068882 */ /* 0x000fe20000000000 */
[----:B------:R-:W-:-:S04]  /*0d60*/  @!UP0 UIADD3 UR4, UPT, UPT, -UR4, 0x100000, URZ ;  /* 0x0010000004048890 */ /* 0x000fc8000fffe1ff */
[----:B------:R-:W-:Y:S02]  /*0d70*/  @!UP0 USHF.L.U32 UR5, UR4, 0xb, URZ ;  /* 0x0000000b04058899 */ /* 0x000fe400080006ff */
[----:B------:R-:W-:Y:S02]  /*0d80*/  @!UP0 USHF.L.U32 UR4, UR4, 0x1, URZ ;  /* 0x0000000104048899 */ /* 0x000fe400080006ff */
[----:B------:R-:W-:Y:S01]  /*0d90*/  @!UP0 ULEA UR6, UR55, UR6, 0x18 ;  /* 0x0000000637068291 */ /* 0x000fe2000f8ec0ff */
[----:B------:R-:W-:Y:S01]  /*0da0*/  VOTEU.ALL UP0, P1 ;  /* 0x0000000000ff7886 */ /* 0x000fe20000800000 */
[----:B------:R-:W-:Y:S02]  /*0db0*/  UISETP.NE.AND UP4, UPT, UR18, URZ, UPT ;  /* 0x000000ff1200728c */ /* 0x000fe4000bf85270 */
[----:B--2---:R-:W-:Y:S01]  /*0dc0*/  UISETP.EQ.U32.AND UP5, UPT, UR7, 0x1, UPT ;  /* 0x000000010700788c */ /* 0x004fe2000bfa2070 */
[----:B------:R-:W2:Y:S07]  /*0dd0*/  FENCE.VIEW.ASYNC.S ;  /* 0x00000000000073c6 */ /* 0x000eae0000000000 */
[----:B--2---:R2:W3:Y:S01]  /*0de0*/  @!UP0 SYNCS.EXCH.64 URZ, [UR6+0xe0], UR4 ;  /* 0x0000e00406ff85b2 */ /* 0x0044e20008000100 */
[----:B------:R-:W-:Y:S05]  /*0df0*/  BRA.U !UP5, `(.L_x_15) ;  /* 0x000000010d087547 */ /* 0x000fea000b800000 */
[----:B-1-3--:R-:W-:Y:S01]  /*0e00*/  UCGABAR_ARV ;  /* 0x00000000000079c7 */ /* 0x00afe20008000000 */
[----:B------:R-:W-:Y:S05]  /*0e10*/  BRA `(.L_x_16) ;  /* 0x0000000000047947 */ /* 0x000fea0003800000 */
.L_x_15:
[----:B-1-3--:R-:W-:Y:S01]  /*0e20*/  NOP ;  /* 0x0000000000007918 */ /* 0x00afe20000000000 */
.L_x_16:
[----:B------:R-:W1:Y:S01]  /*0e30*/  S2UR UR29, SR_CTAID.X ;  /* 0x00000000001d79c3 */ /* 0x000e620000002500 */
[----:B------:R-:W-:-:S05]  /*0e40*/  CS2R.32 R3, SR_CgaSize ;  /* 0x0000000000037805 */ /* 0x000fca0000008a00 */
[----:B------:R-:W-:-:S05]  /*0e50*/  IMAD R3, R3, -0xa0, RZ ;  /* 0xffffff6003037824 */ /* 0x000fca00078e02ff */
[----:B--2---:R-:W-:-:S14]  /*0e60*/  R2UR UR5, R3 ;  /* 0x00000000030572ca */ /* 0x004fdc00000e0000 */
[----:B------:R-:W2:Y:S01]  /*0e70*/  LDCU UR5, c[0x0][UR5+0x2b0] ;  /* 0x00005600050577ac */ /* 0x000ea20008000800 */
[----:B------:R-:W-:-:S05]  /*0e80*/  CS2R.32 R3, SR_CgaSize ;  /* 0x0000000000037805 */ /* 0x000fca0000008a00 */
[----:B------:R-:W-:-:S05]  /*0e90*/  IMAD R3, R3, -0xa0, RZ ;  /* 0xffffff6003037824 */ /* 0x000fca00078e02ff */
[----:B------:R-:W-:-:S14]  /*0ea0*/  R2UR UR4, R3 ;  /* 0x00000000030472ca */ /* 0x000fdc00000e0000 */
[----:B------:R-:W3:Y:S01]  /*0eb0*/  LDCU UR4, c[0x0][UR4+0x2b4] ;  /* 0x00005680040477ac */ /* 0x000ee20008000800 */
[----:B------:R-:W4:Y:S01]  /*0ec0*/  S2UR UR7, SR_CTAID.Y ;  /* 0x00000000000779c3 */ /* 0x000f220000002600 */
[----:B------:R-:W3:Y:S01]  /*0ed0*/  LDCU UR19, c[0x0][0xb24] ;  /* 0x00016480ff1377ac */ /* 0x000ee20008000800 */
[----:B------:R-:W-:-:S05]  /*0ee0*/  CS2R.32 R3, SR_CgaSize ;  /* 0x0000000000037805 */ /* 0x000fca0000008a00 */
[----:B------:R-:W-:-:S05]  /*0ef0*/  IMAD R3, R3, -0xa0, RZ ;  /* 0xffffff6003037824 */ /* 0x000fca00078e02ff */
[----:B------:R-:W-:-:S14]  /*0f00*/  R2UR UR60, R3 ;  /* 0x00000000033c72ca */ /* 0x000fdc00000e0000 */
[----:B------:R-:W3:Y:S01]  /*0f10*/  LDCU UR60, c[0x0][UR60+0x2a0] ;  /* 0x000054003c3c77ac */ /* 0x000ee20008000800 */
[----:B------:R-:W1:Y:S01]  /*0f20*/  S2UR UR36, SR_CTAID.Z ;  /* 0x00000000002479c3 */ /* 0x000e620000002700 */
[----:B------:R-:W-:-:S05]  /*0f30*/  CS2R.32 R3, SR_CgaSize ;  /* 0x0000000000037805 */ /* 0x000fca0000008a00 */
[----:B------:R-:W-:-:S05]  /*0f40*/  IMAD R3, R3, -0xa0, RZ ;  /* 0xffffff6003037824 */ /* 0x000fca00078e02ff */
[----:B------:R-:W-:-:S14]  /*0f50*/  R2UR UR57, R3 ;  /* 0x00000000033972ca */ /* 0x000fdc00000e0000 */
[----:B------:R-:W3:Y:S01]  /*0f60*/  LDCU UR57, c[0x0][UR57+0x2a4] ;  /* 0x00005480393977ac */ /* 0x000ee20008000800 */
[----:B------:R-:W-:Y:S02]  /*0f70*/  UISETP.GT.U32.AND UP0, UPT, UR27, 0xffff, UPT ;  /* 0x0000ffff1b00788c */ /* 0x000fe4000bf04070 */
[----:B------:R-:W-:Y:S01]  /*0f80*/  USHF.L.U32 UR24, UR55, 0xa, URZ ;  /* 0x0000000a37187899 */ /* 0x000fe200080006ff */
[----:B-1----:R-:W-:Y:S01]  /*0f90*/  I2FP.F32.U32 R3, UR29 ;  /* 0x0000001d00037c45 */ /* 0x002fe20008201000 */
[----:B------:R-:W-:Y:S01]  /*0fa0*/  UMOV UR31, 0x5 ;  /* 0x00000005001f7882 */ /* 0x000fe20000000000 */
[----:B------:R-:W1:Y:S03]  /*0fb0*/  LDCU UR40, c[0x0][0xb24] ;  /* 0x00016480ff2877ac */ /* 0x000e660008000800 */
[----:B--2---:R-:W-:Y:S01]  /*0fc0*/  FMUL R3, R3, UR5 ;  /* 0x0000000503037c20 */ /* 0x004fe20008400000 */
[----:B------:R-:W-:Y:S01]  /*0fd0*/  USEL UR5, UR27, 0xffff, !UP0 ;  /* 0x0000ffff1b057887 */ /* 0x000fe2000c000000 */
[----:B----4-:R-:W-:Y:S01]  /*0fe0*/  I2FP.F32.U32 R2, UR7 ;  /* 0x0000000700027c45 */ /* 0x010fe20008201000 */
[----:B------:R-:W2:Y:S03]  /*0ff0*/  LDCU UR30, c[0x0][0xb30] ;  /* 0x00016600ff1e77ac */ /* 0x000ea60008000800 */
[----:B------:R-:W4:Y:S01]  /*1000*/  F2I.U32.TRUNC.NTZ R3, R3 ;  /* 0x0000000300037305 */ /* 0x000f22000020f000 */
[----:B---3--:R-:W-:Y:S01]  /*1010*/  FMUL R2, R2, UR4 ;  /* 0x0000000402027c20 */ /* 0x008fe20008400000 */
[----:B------:R-:W-:-:S02]  /*1020*/  ULOP3.LUT UR25, UR5, 0xffff, URZ, 0xc0, !UPT ;  /* 0x0000ffff05197892 */ /* 0x000fc4000f8ec0ff */
[----:B------:R-:W-:Y:S01]  /*1030*/  UISETP.GE.AND UP2, UPT, UR19, 0x1, UPT ;  /* 0x000000011300788c */ /* 0x000fe2000bf46270 */
[----:B------:R-:W-:-:S03]  /*1040*/  UMOV UR46, UR7 ;  /* 0x00000007002e7c82 */ /* 0x000fc60008000000 */
[----:B------:R-:W3:Y:S01]  /*1050*/  F2I.U32.TRUNC.NTZ R2, R2 ;  /* 0x0000000200027305 */ /* 0x000ee2000020f000 */
[----:B------:R-:W-:Y:S01]  /*1060*/  UMOV UR45, UR29 ;  /* 0x0000001d002d7c82 */ /* 0x000fe20008000000 */
[----:B----4-:R-:W-:Y:S02]  /*1070*/  R2UR UR4, R3 ;  /* 0x00000000030472ca */ /* 0x010fe400000e0000 */
[----:B------:R-:W-:Y:S02]  /*1080*/  PRMT R3, RZ, 0x7610, R3 ;  /* 0x00007610ff037816 */ /* 0x000fe40000000003 */
[----:B---3--:R-:W-:Y:S02]  /*1090*/  R2UR UR6, R2 ;  /* 0x00000000020672ca */ /* 0x008fe400000e0000 */
[----:B------:R-:W-:-:S07]  /*10a0*/  PRMT R2, RZ, 0x7610, R2 ;  /* 0x00007610ff027816 */ /* 0x000fce0000000002 */
[----:B------:R-:W-:-:S04]  /*10b0*/  UIADD3 UR5, UPT, UPT, -UR4, URZ, URZ ;  /* 0x000000ff04057290 */ /* 0x000fc8000fffe1ff */
[----:B------:R-:W-:Y:S02]  /*10c0*/  UIMAD UR60, UR60, UR5, UR29 ;  /* 0x000000053c3c72a4 */ /* 0x000fe4000f8e021d */
[----:B------:R-:W-:-:S04]  /*10d0*/  UIADD3 UR4, UPT, UPT, -UR6, URZ, URZ ;  /* 0x000000ff06047290 */ /* 0x000fc8000fffe1ff */
[----:B------:R-:W-:Y:S01]  /*10e0*/  UIMAD UR57, UR57, UR4, UR7 ;  /* 0x00000004393972a4 */ /* 0x000fe2000f8e0207 */
[----:B-12---:R-:W-:Y:S11]  /*10f0*/  BRA.U UP4, `(.L_x_17) ;  /* 0x00000001043c7547 */ /* 0x006ff6000b800000 */
[----:B------:R-:W-:Y:S02]  /*1100*/  UISETP.GT.U32.AND UP0, UPT, UR60, 0x1, UPT ;  /* 0x000000013c00788c */ /* 0x000fe4000bf04070 */
[----:B------:R-:W-:Y:S02]  /*1110*/  ULOP3.LUT UR4, UR60, 0xfffffffe, URZ, 0xc0, !UPT ;  /* 0xfffffffe3c047892 */ /* 0x000fe4000f8ec0ff */
[----:B------:R-:W-:Y:S02]  /*1120*/  UISETP.NE.AND UP1, UPT, UR57, URZ, UP0 ;  /* 0x000000ff3900728c */ /* 0x000fe40008725270 */
[----:B------:R-:W-:Y:S02]  /*1130*/  UISETP.NE.AND UP0, UPT, UR57, 0x1, UP0 ;  /* 0x000000013900788c */ /* 0x000fe40008705270 */
[----:B------:R-:W-:Y:S02]  /*1140*/  USEL UR7, URZ, 0x1, UP1 ;  /* 0x00000001ff077887 */ /* 0x000fe40008800000 */
[----:B------:R-:W-:-:S02]  /*1150*/  USEL UR6, URZ, 0x4, UP0 ;  /* 0x00000004ff067887 */ /* 0x000fc40008000000 */
[----:B------:R-:W-:Y:S02]  /*1160*/  USEL UR5, URZ, 0x2, UP1 ;  /* 0x00000002ff057887 */ /* 0x000fe40008800000 */
[----:B------:R-:W-:Y:S02]  /*1170*/  ULEA UR4, UR57, UR4, 0x1 ;  /* 0x0000000439047291 */ /* 0x000fe4000f8e08ff */
[----:B------:R-:W-:Y:S02]  /*1180*/  USEL UR8, URZ, 0x8, UP0 ;  /* 0x00000008ff087887 */ /* 0x000fe40008000000 */
[----:B------:R-:W-:-:S03]  /*1190*/  UIADD3 UR5, UPT, UPT, UR5, UR6, UR7 ;  /* 0x0000000605057290 */ /* 0x000fc6000fffe007 */
[----:B------:R-:W-:Y:S01]  /*11a0*/  UMOV UR6, 0x3 ;  /* 0x0000000300067882 */ /* 0x000fe20000000000 */
[----:B------:R-:W-:Y:S02]  /*11b0*/  UIADD3 UR5, UPT, UPT, UR5, UR8, URZ ;  /* 0x0000000805057290 */ /* 0x000fe4000fffe0ff */
[----:B------:R-:W-:-:S04]  /*11c0*/  USHF.L.U32 UR4, UR6, UR4, URZ ;  /* 0x0000000406047299 */ /* 0x000fc800080006ff */
[----:B------:R-:W-:Y:S02]  /*11d0*/  MOV R3, UR5 ;  /* 0x0000000500037c02 */ /* 0x000fe40008000f00 */
[----:B------:R-:W-:Y:S02]  /*11e0*/  MOV R2, UR4 ;  /* 0x0000000400027c02 */ /* 0x000fe40008000f00 */
.L_x_17:
[----:B------:R-:W-:Y:S05]  /*11f0*/  BRA.U !UP2, `(.L_x_18) ;  /* 0x000000010ad47547 */ /* 0x000fea000b800000 */
[----:B------:R-:W1:Y:S01]  /*1200*/  LDCU.128 UR20, c[0x0][0xb10] ;  /* 0x00016200ff1477ac */ /* 0x000e620008000c00 */
[----:B------:R-:W2:Y:S01]  /*1210*/  LDCU UR6, c[0x0][0x370] ;  /* 0x00006e00ff0677ac */ /* 0x000ea20008000800 */
[----:B------:R-:W3:Y:S01]  /*1220*/  LDCU UR5, c[0x0][0x374] ;  /* 0x00006e80ff0577ac */ /* 0x000ee20008000800 */
[----:B------:R-:W4:Y:S01]  /*1230*/  LDCU UR26, c[0x0][0xb0c] ;  /* 0x00016180ff1a77ac */ /* 0x000f220008000800 */
[----:B------:R-:W4:Y:S01]  /*1240*/  LDCU UR4, c[0x0][0xb20] ;  /* 0x00016400ff0477ac */ /* 0x000f220008000800 */
[----:B------:R-:W4:Y:S01]  /*1250*/  LDCU.64 UR8, c[0x0][0xb28] ;  /* 0x00016500ff0877ac */ /* 0x000f220008000a00 */
[----:B-1----:R-:W-:Y:S02]  /*1260*/  UISETP.NE.AND UP0, UPT, UR22, 0x1, UPT ;  /* 0x000000011600788c */ /* 0x002fe4000bf05270 */
[----:B---3--:R-:W-:Y:S02]  /*1270*/  UIMAD.WIDE.U32 UR10, UR5, UR23, URZ ;  /* 0x00000017050a72a5 */ /* 0x008fe4000f8e00ff */
[----:B--2---:R-:W-:-:S02]  /*1280*/  UIMAD.WIDE.U32 UR12, UR6, UR20, URZ ;  /* 0x00000014060c72a5 */ /* 0x004fc4000f8e00ff */
[----:B----4-:R-:W-:Y:S02]  /*1290*/  UISETP.NE.AND UP1, UPT, UR26, 0x1, UPT ;  /* 0x000000011a00788c */ /* 0x010fe4000bf25270 */
[----:B------:R-:W-:Y:S01]  /*12a0*/  UISETP.NE.AND UP2, UPT, UR19, 0x1, UPT ;  /* 0x000000011300788c */ /* 0x000fe2000bf45270 */
[----:B------:R-:W-:Y:S02]  /*12b0*/  UMOV UR10, UR11 ;  /* 0x0000000b000a7c82 */ /* 0x000fe40008000000 */
[----:B------:R-:W-:Y:S01]  /*12c0*/  UMOV UR12, UR13 ;  /* 0x0000000d000c7c82 */ /* 0x000fe20008000000 */
[----:B------:R-:W-:Y:S02]  /*12d0*/  @UP0 USHF.R.U32.HI UR5, URZ, UR4, UR10 ;  /* 0x00000004ff050299 */ /* 0x000fe4000801160a */
[----:B------:R-:W-:Y:S02]  /*12e0*/  UIMAD.WIDE.U32 UR16, UR46, UR23, URZ ;  /* 0x000000172e1072a5 */ /* 0x000fe4000f8e00ff */
[----:B------:R-:W-:-:S02]  /*12f0*/  UIMAD.WIDE.U32 UR10, UR5, UR8, URZ ;  /* 0x00000008050a72a5 */ /* 0x000fc4000f8e00ff */
[----:B------:R-:W-:Y:S02]  /*1300*/  @UP1 USHF.R.U32.HI UR6, URZ, UR21, UR12 ;  /* 0x00000015ff061299 */ /* 0x000fe4000801160c */
[----:B------:R-:W-:Y:S02]  /*1310*/  UIMAD.WIDE.U32 UR14, UR29, UR20, URZ ;  /* 0x000000141d0e72a5 */ /* 0x000fe4000f8e00ff */
[----:B------:R-:W-:Y:S01]  /*1320*/  UIMAD.WIDE.U32 UR12, UR6, UR8, URZ ;  /* 0x00000008060c72a5 */ /* 0x000fe2000f8e00ff */
[----:B------:R-:W-:Y:S01]  /*1330*/  UMOV UR16, UR17 ;  /* 0x0000001100107c82 */ /* 0x000fe20008000000 */
[----:B------:R-:W-:Y:S01]  /*1340*/  UMOV UR10, UR11 ;  /* 0x0000000b000a7c82 */ /* 0x000fe20008000000 */
[----:B------:R-:W-:Y:S02]  /*1350*/  USHF.R.U32.HI UR16, URZ, UR4, UR16 ;  /* 0x00000004ff107299 */ /* 0x000fe40008011610 */
[----:B------:R-:W-:Y:S02]  /*1360*/  @UP2 USHF.R.U32.HI UR5, URZ, UR9, UR10 ;  /* 0x00000009ff052299 */ /* 0x000fe4000801160a */
[----:B------:R-:W-:Y:S01]  /*1370*/  UMOV UR7, UR13 ;  /* 0x0000000d00077c82 */ /* 0x000fe20008000000 */
[----:B------:R-:W-:Y:S01]  /*1380*/  UMOV UR14, UR15 ;  /* 0x0000000f000e7c82 */ /* 0x000fe20008000000 */
[----:B------:R-:W-:-:S02]  /*1390*/  @UP2 USHF.R.U32.HI UR6, URZ, UR9, UR7 ;  /* 0x00000009ff062299 */ /* 0x000fc40008011607 */
[----:B------:R-:W-:Y:S02]  /*13a0*/  USHF.R.U32.HI UR14, URZ, UR21, UR14 ;  /* 0x00000015ff0e7299 */ /* 0x000fe4000801160e */
[----:B------:R-:W-:Y:S02]  /*13b0*/  USEL UR4, UR46, UR16, !UP0 ;  /* 0x000000102e047287 */ /* 0x000fe4000c000000 */
[----:B------:R-:W-:Y:S02]  /*13c0*/  UIMAD UR7, UR5, UR19, URZ ;  /* 0x00000013050772a4 */ /* 0x000fe4000f8e02ff */
[----:B------:R-:W-:Y:S02]  /*13d0*/  USEL UR5, UR29, UR14, !UP1 ;  /* 0x0000000e1d057287 */ /* 0x000fe4000c800000 */
[----:B------:R-:W-:Y:S02]  /*13e0*/  UIMAD UR12, UR6, UR19, URZ ;  /* 0x00000013060c72a4 */ /* 0x000fe4000f8e02ff */
[----:B------:R-:W-:-:S02]  /*13f0*/  UISETP.GE.AND UP0, UPT, UR4, UR7, UPT ;  /* 0x000000070400728c */ /* 0x000fc4000bf06270 */
[----:B------:R-:W-:Y:S02]  /*1400*/  UIMAD.WIDE.U32 UR10, UR4, UR8, URZ ;  /* 0x00000008040a72a5 */ /* 0x000fe4000f8e00ff */
[----:B------:R-:W-:Y:S02]  /*1410*/  UISETP.GE.OR UP0, UPT, UR5, UR12, UP0 ;  /* 0x0000000c0500728c */ /* 0x000fe40008706670 */
[----:B------:R-:W-:Y:S02]  /*1420*/  UIMAD.WIDE.U32 UR12, UR5, UR8, URZ ;  /* 0x00000008050c72a5 */ /* 0x000fe4000f8e00ff */
[----:B------:R-:W-:Y:S01]  /*1430*/  UIADD3 UR10, UPT, UPT, -UR4, URZ, URZ ;  /* 0x000000ff040a7290 */ /* 0x000fe2000fffe1ff */
[----:B------:R-:W-:Y:S01]  /*1440*/  UMOV UR8, UR11 ;  /* 0x0000000b00087c82 */ /* 0x000fe20008000000 */
[----:B------:R-:W-:Y:S02]  /*1450*/  UIADD3 UR45, UPT, UPT, -UR5, URZ, URZ ;  /* 0x000000ff052d7290 */ /* 0x000fe4000fffe1ff */
[----:B------:R-:W-:-:S03]  /*1460*/  USHF.R.U32.HI UR8, URZ, UR9, UR8 ;  /* 0x00000009ff087299 */ /* 0x000fc60008011608 */
[----:B------:R-:W-:Y:S01]  /*1470*/  @!UP0 UMOV UR7, UR13 ;  /* 0x0000000d00078c82 */ /* 0x000fe20008000000 */
[----:B------:R-:W-:Y:S02]  /*1480*/  UIMAD UR46, UR22, UR10, UR46 ;  /* 0x0000000a162e72a4 */ /* 0x000fe4000f8e022e */
[----:B------:R-:W-:Y:S02]  /*1490*/  USEL UR8, UR4, UR8, !UP2 ;  /* 0x0000000804087287 */ /* 0x000fe4000d000000 */
[----:B------:R-:W-:Y:S02]  /*14a0*/  @!UP0 USHF.R.U32.HI UR7, URZ, UR9, UR7 ;  /* 0x00000009ff078299 */ /* 0x000fe40008011607 */
[----:B------:R-:W-:Y:S02]  /*14b0*/  UIADD3 UR9, UPT, UPT, -UR8, URZ, URZ ;  /* 0x000000ff08097290 */ /* 0x000fe4000fffe1ff */
[----:B------:R-:W-:Y:S02]  /*14c0*/  @!UP0 USEL UR7, UR5, UR7, !UP2 ;  /* 0x0000000705078287 */ /* 0x000fe4000d000000 */
[----:B------:R-:W-:-:S02]  /*14d0*/  UIMAD UR9, UR19, UR9, UR4 ;  /* 0x00000009130972a4 */ /* 0x000fc4000f8e0204 */
[----:B------:R-:W-:Y:S02]  /*14e0*/  @!UP0 UIADD3 UR8, UPT, UPT, UR8, -UR7, URZ ;  /* 0x8000000708088290 */ /* 0x000fe4000fffe0ff */
[----:B------:R-:W-:Y:S02]  /*14f0*/  @!UP0 UIMAD UR6, UR9, UR6, UR7 ;  /* 0x00000006090682a4 */ /* 0x000fe4000f8e0207 */
[----:B------:R-:W-:Y:S02]  /*1500*/  @!UP0 UIMAD UR4, UR8, UR19, UR5 ;  /* 0x00000013080482a4 */ /* 0x000fe4000f8e0205 */
[----:B------:R-:W-:Y:S02]  /*1510*/  UIMAD UR45, UR26, UR45, UR29 ;  /* 0x0000002d1a2d72a4 */ /* 0x000fe4000f8e021d */
[----:B------:R-:W-:Y:S01]  /*1520*/  UIMAD UR46, UR4, UR22, UR46 ;  /* 0x00000016042e72a4 */ /* 0x000fe2000f8e022e */
[----:B------:R-:W-:Y:S02]  /*1530*/  @!UP0 UMOV UR5, UR6 ;  /* 0x0000000600058c82 */ /* 0x000fe40008000000 */
[----:B------:R-:W-:-:S12]  /*1540*/  UIMAD UR45, UR5, UR26, UR45 ;  /* 0x0000001a052d72a4 */ /* 0x000fd8000f8e022d */
.L_x_18:
[----:B------:R-:W-:Y:S02]  /*1550*/  UISETP.NE.AND UP1, UPT, UR30, 0x1, UPT ;  /* 0x000000011e00788c */ /* 0x000fe4000bf25270 */
[----:B------:R-:W-:Y:S02]  /*1560*/  UISETP.NE.AND UP0, UPT, UR18, 0x2, UPT ;  /* 0x000000021200788c */ /* 0x000fe4000bf05270 */
[----:B------:R-:W-:Y:S02]  /*1570*/  ULOP3.LUT UR24, UR24, 0x800, URZ, 0xc0, !UPT ;  /* 0x0000080018187892 */ /* 0x000fe4000f8ec0ff */
[----:B------:R-:W-:-:S03]  /*1580*/  USHF.L.U32 UR21, UR31, UR25, URZ ;  /* 0x000000191f157299 */ /* 0x000fc600080006ff */
[----:B------:R-:W-:Y:S09]  /*1590*/  BRA.U UP1, `(.L_x_19) ;  /* 0x0000000101447547 */ /* 0x000ff2000b800000 */
[----:B------:R-:W1:Y:S01]  /*15a0*/  LDCU.128 UR8, c[0x0][0xb10] ;  /* 0x00016200ff0877ac */ /* 0x000e620008000c00 */
[----:B------:R-:W2:Y:S01]  /*15b0*/  LDCU UR12, c[0x0][0xb0c] ;  /* 0x00016180ff0c77ac */ /* 0x000ea20008000800 */
[----:B------:R-:W3:Y:S01]  /*15c0*/  LDCU UR13, c[0x0][0xb20] ;  /* 0x00016400ff0d77ac */ /* 0x000ee20008000800 */
[----:B-1----:R-:W-:Y:S02]  /*15d0*/  UIMAD.WIDE.U32 UR6, UR45, UR8, URZ ;  /* 0x000000082d0672a5 */ /* 0x002fe4000f8e00ff */
[----:B------:R-:W-:Y:S02]  /*15e0*/  UIMAD.WIDE.U32 UR4, UR46, UR11, URZ ;  /* 0x0000000b2e0472a5 */ /* 0x000fe4000f8e00ff */
[----:B--2---:R-:W-:Y:S02]  /*15f0*/  UISETP.NE.AND UP2, UPT, UR12, 0x1, UPT ;  /* 0x000000010c00788c */ /* 0x004fe4000bf45270 */
[----:B------:R-:W-:Y:S01]  /*1600*/  UISETP.NE.AND UP1, UPT, UR10, 0x1, UPT ;  /* 0x000000010a00788c */ /* 0x000fe2000bf25270 */
[----:B------:R-:W-:-:S02]  /*1610*/  UMOV UR6, UR7 ;  /* 0x0000000700067c82 */ /* 0x000fc40008000000 */
[----:B------:R-:W-:Y:S01]  /*1620*/  UMOV UR4, UR5 ;  /* 0x0000000500047c82 */ /* 0x000fe20008000000 */
[----:B------:R-:W-:Y:S02]  /*1630*/  USHF.R.U32.HI UR6, URZ, UR9, UR6 ;  /* 0x00000009ff067299 */ /* 0x000fe40008011606 */
[----:B---3--:R-:W-:Y:S02]  /*1640*/  USHF.R.U32.HI UR4, URZ, UR13, UR4 ;  /* 0x0000000dff047299 */ /* 0x008fe40008011604 */
[----:B------:R-:W-:Y:S02]  /*1650*/  USEL UR5, UR45, UR6, !UP2 ;  /* 0x000000062d057287 */ /* 0x000fe4000d000000 */
[----:B------:R-:W-:-:S04]  /*1660*/  USEL UR4, UR46, UR4, !UP1 ;  /* 0x000000042e047287 */ /* 0x000fc8000c800000 */
[----:B------:R-:W-:Y:S02]  /*1670*/  UIADD3 UR6, UPT, UPT, -UR4, UR5, URZ ;  /* 0x0000000504067290 */ /* 0x000fe4000fffe1ff */
[----:B------:R-:W-:Y:S02]  /*1680*/  UIADD3 UR4, UPT, UPT, UR4, -UR5, URZ ;  /* 0x8000000504047290 */ /* 0x000fe4000fffe0ff */
[----:B------:R-:W-:Y:S02]  /*1690*/  UIMAD UR46, UR6, UR10, UR46 ;  /* 0x0000000a062e72a4 */ /* 0x000fe4000f8e022e */
[----:B------:R-:W-:-:S12]  /*16a0*/  UIMAD UR45, UR4, UR12, UR45 ;  /* 0x0000000c042d72a4 */ /* 0x000fd8000f8e022d */
.L_x_19:
[----:B------:R-:W-:Y:S05]  /*16b0*/  BRA.U !UP5, `(.L_x_20) ;  /* 0x000000010d0c7547 */ /* 0x000fea000b800000 */
[----:B------:R-:W-:Y:S01]  /*16c0*/  UCGABAR_WAIT ;  /* 0x0000000000007dc7 */ /* 0x000fe20008000000 */
[----:B------:R-:W-:Y:S01]  /*16d0*/  CCTL.IVALL ;  /* 0x00000000ff00798f */ /* 0x000fe20002000000 */
[----:B------:R-:W-:Y:S05]  /*16e0*/  BRA `(.L_x_21) ;  /* 0x0000000000047947 */ /* 0x000fea0003800000 */
.L_x_20:
[----:B------:R-:W-:Y:S06]  /*16f0*/  BAR.SYNC.DEFER_BLOCKING 0x0 ;  /* 0x0000000000007b1d */ /* 0x000fec0000010000 */
.L_x_21:
[----:B------:R-:W-:Y:S05]  /*1700*/  BRA.U UP0, `(.L_x_22) ;  /* 0x0000001100e87547 */ /* 0x000fea000b800000 */
[----:B------:R-:W1:Y:S01]  /*1710*/  LDCU UR6, c[0x0][0x38c] ;  /* 0x00007180ff0677ac */ /* 0x000e620008000800 */
[----:B------:R-:W-:Y:S01]  /*1720*/  PLOP3.LUT P1, PT, PT, PT, UP3, 0x80, 0x8 ;  /* 0x000000000008781c */ /* 0x000fe20003f2f038 */
[----:B------:R-:W-:Y:S01]  /*1730*/  IMAD.MOV.U32 R12, RZ, RZ, 0x1 ;  /* 0x00000001ff0c7424 */ /* 0x000fe200078e00ff */
[----:B------:R-:W-:Y:S01]  /*1740*/  ISETP.NE.AND P2, PT, R0, RZ, P3 ;  /* 0x000000ff0000720c */ /* 0x000fe20001f45270 */
[----:B------:R-:W-:Y:S01]  /*1750*/  USHF.L.U32 UR7, UR29, 0x7, URZ ;  /* 0x000000071d077899 */ /* 0x000fe200080006ff */
[----:B------:R-:W-:Y:S01]  /*1760*/  PLOP3.LUT P1, PT, P1, PT, PT, 0x8, 0x80 ;  /* 0x000000000080781c */ /* 0x000fe20000f2e170 */
[----:B------:R-:W-:Y:S01]  /*1770*/  USHF.L.U32 UR48, UR29, 0x5, URZ ;  /* 0x000000051d307899 */ /* 0x000fe200080006ff */
[----:B------:R-:W-:Y:S01]  /*1780*/  CS2R R10, SRZ ;  /* 0x00000000000a7805 */ /* 0x000fe2000001ff00 */
[----:B------:R-:W-:Y:S01]  /*1790*/  UISETP.NE.AND UP1, UPT, UR18, URZ, UPT ;  /* 0x000000ff1200728c */ /* 0x000fe2000bf25270 */
[----:B------:R-:W-:Y:S01]  /*17a0*/  IMAD.MOV.U32 R9, RZ, RZ, RZ ;  /* 0x000000ffff097224 */ /* 0x000fe200078e00ff */
[----:B------:R-:W2:Y:S01]  /*17b0*/  LDCU UR39, c[0x0][0x370] ;  /* 0x00006e00ff2777ac */ /* 0x000ea20008000800 */
[----:B------:R-:W-:Y:S01]  /*17c0*/  IMAD.MOV.U32 R8, RZ, RZ, 0x1 ;  /* 0x00000001ff087424 */ /* 0x000fe200078e00ff */
[----:B------:R-:W3:Y:S01]  /*17d0*/  LDCU.64 UR26, c[0x0][0x348] ;  /* 0x00006900ff1a77ac */ /* 0x000ee20008000a00 */
[----:B-1----:R-:W-:-:S02]  /*17e0*/  UIADD3 UR5, UPT, UPT, UR6, 0x1f, URZ ;  /* 0x0000001f06057890 */ /* 0x002fc4000fffe0ff */
[----:B------:R-:W-:Y:S02]  /*17f0*/  UIADD3 UR49, UPT, UPT, UR6, 0x3e, URZ ;  /* 0x0000003e06317890 */ /* 0x000fe4000fffe0ff */
[----:B------:R-:W-:Y:S01]  /*1800*/  USHF.R.S32.HI UR4, URZ, 0x1f, UR5 ;  /* 0x0000001fff047899 */ /* 0x000fe20008011405 */
[----:B------:R-:W1:Y:S03]  /*1810*/  LDCU UR38, c[0x0][0x374] ;  /* 0x00006e80ff2677ac */ /* 0x000e660008000800 */
[----:B------:R-:W-:Y:S02]  /*1820*/  ULEA.HI UR4, UR4, UR5, URZ, 0x5 ;  /* 0x0000000504047291 */ /* 0x000fe4000f8f28ff */
[----:B------:R-:W-:Y:S02]  /*1830*/  UIADD3 UR5, UPT, UPT, UR6, -0x1, URZ ;  /* 0xffffffff06057890 */ /* 0x000fe4000fffe0ff */
[----:B------:R-:W-:-:S02]  /*1840*/  USHF.R.S32.HI UR42, URZ, 0x5, UR4 ;  /* 0x00000005ff2a7899 */ /* 0x000fc40008011404 */
[----:B------:R-:W-:Y:S02]  /*1850*/  UISETP.GE.U32.AND UP2, UPT, UR5, -0x3f, UPT ;  /* 0xffffffc10500788c */ /* 0x000fe4000bf46070 */
[----:B------:R-:W-:Y:S02]  /*1860*/  UISETP.LT.U32.AND UP0, UPT, UR42, 0x4, UPT ;  /* 0x000000042a00788c */ /* 0x000fe4000bf01070 */
[----:B------:R-:W-:Y:S02]  /*1870*/  ULOP3.LUT UR5, UR7, 0x80, URZ, 0xc0, !UPT ;  /* 0x0000008007057892 */ /* 0x000fe4000f8ec0ff */
[----:B------:R-:W-:Y:S02]  /*1880*/  USEL UR41, UR42, 0x4, UP0 ;  /* 0x000000042a297887 */ /* 0x000fe40008000000 */
[----:B------:R-:W-:Y:S02]  /*1890*/  ULEA.HI UR44, UR24, UR5, URZ, 0x1b ;  /* 0x00000005182c7291 */ /* 0x000fe4000f8fd8ff */
[----:B------:R-:W-:-:S02]  /*18a0*/  UIADD3 UR4, UPT, UPT, UR41, -0x1, URZ ;  /* 0xffffffff29047890 */ /* 0x000fc4000fffe0ff */
[----:B------:R-:W-:Y:S02]  /*18b0*/  @UP2 UIADD3 UR4, UPT, UPT, UR41, URZ, URZ ;  /* 0x000000ff29042290 */ /* 0x000fe4000fffe0ff */
[----:B------:R-:W-:Y:S02]  /*18c0*/  ULOP3.LUT UR48, UR48, 0x20, URZ, 0xc0, !UPT ;  /* 0x0000002030307892 */ /* 0x000fe4000f8ec0ff */
[----:B------:R-:W-:Y:S02]  /*18d0*/  USEL UR25, UR34, 0x2, UP1 ;  /* 0x0000000222197887 */ /* 0x000fe40008800000 */
[----:B------:R-:W-:Y:S02]  /*18e0*/  UIADD3 UR47, UPT, UPT, UR42, -UR41, URZ ;  /* 0x800000292a2f7290 */ /* 0x000fe4000fffe0ff */
[----:B------:R-:W-:Y:S02]  /*18f0*/  UIADD3 UR28, UPT, UPT, UR4, 0x1, URZ ;  /* 0x00000001041c7890 */ /* 0x000fe4000fffe0ff */
[----:B------:R-:W-:Y:S01]  /*1900*/  UIADD3 UR43, UPT, UPT, -UR4, URZ, URZ ;  /* 0x000000ff042b7290 */ /* 0x000fe2000fffe1ff */
[----:B-123--:R-:W-:-:S11]  /*1910*/  UMOV UR5, URZ ;  /* 0x000000ff00057c82 */ /* 0x00efd60008000000 */
.L_x_42:
[----:B------:R-:W-:Y:S01]  /*1920*/  UISETP.NE.AND UP0, UPT, UR55, URZ, UPT ;  /* 0x000000ff3700728c */ /* 0x000fe2000bf05270 */
[----:B------:R-:W1:Y:S08]  /*1930*/  S2UR UR55, SR_CgaCtaId ;  /* 0x00000000003779c3 */ /* 0x000e700000008800 */
[----:B------:R-:W-:Y:S05]  /*1940*/  BRA.U UP0, `(.L_x_23) ;  /* 0x0000000100347547 */ /* 0x000fea000b800000 */
[----:B------:R-:W2:Y:S01]  /*1950*/  S2R R0, SR_CgaCtaId ;  /* 0x0000000000007919 */ /* 0x000ea20000008800 */
[----:B------:R-:W-:-:S04]  /*1960*/  MOV R2, 0x400 ;  /* 0x0000040000027802 */ /* 0x000fc80000000f00 */
[----:B--2---:R-:W-:Y:S02]  /*1970*/  LEA R0, R0, R2, 0x18 ;  /* 0x0000000200007211 */ /* 0x004fe400078ec0ff */
[----:B------:R-:W-:-:S03]  /*1980*/  SHF.L.U32 R2, R8, 0x1f, RZ ;  /* 0x0000001f08027819 */ /* 0x000fc600000006ff */
[----:B------:R-:W-:-:S04]  /*1990*/  IMAD R0, R9, 0x8, R0 ;  /* 0x0000000809007824 */ /* 0x000fc800078e0200 */
[----:B------:R-:W2:Y:S02]  /*19a0*/  SYNCS.PHASECHK.TRANS64.TRYWAIT P0, [R0+URZ+0xd0], R2 ;  /* 0x0000d002000075a7 */ /* 0x000ea400080011ff */
[----:B--2---:R-:W-:Y:S05]  /*19b0*/  @!P0 BRA `(.L_x_24) ;  /* 0x0000005800fc8947 */ /* 0x004fea0003800000 */
.L_x_113:
[----:B------:R-:W-:Y:S01]  /*19c0*/  VIADD R9, R9, 0x1 ;  /* 0x0000000109097836 */ /* 0x000fe20000000000 */
[----:B------:R2:W-:Y:S04]  /*19d0*/  SYNCS.ARRIVE.TRANS64.A1T0 RZ, [R0+URZ+0xc0], RZ ;  /* 0x0000c0ff00ff79a7 */ /* 0x0005e800081000ff */
[----:B------:R-:W-:-:S04]  /*19e0*/  ISETP.NE.AND P0, PT, R9, 0x2, PT ;  /* 0x000000020900780c */ /* 0x000fc80003f05270 */
[----:B------:R-:W-:Y:S02]  /*19f0*/  SEL R9, R9, RZ, P0 ;  /* 0x000000ff09097207 */ /* 0x000fe40000000000 */
[----:B--2---:R-:W-:-:S04]  /*1a00*/  SEL R0, RZ, 0x1, P0 ;  /* 0x00000001ff007807 */ /* 0x004fc80000000000 */
[----:B------:R-:W-:-:S07]  /*1a10*/  LOP3.LUT R8, R8, R0, RZ, 0x3c, !PT ;  /* 0x0000000008087212 */ /* 0x000fce00078e3cff */
.L_x_23:
[----:B------:R-:W-:Y:S01]  /*1a20*/  UMOV UR6, 0x400 ;  /* 0x0000040000067882 */ /* 0x000fe20000000000 */
[----:B------:R-:W-:Y:S01]  /*1a30*/  SHF.L.U32 R0, R12, 0x1f, RZ ;  /* 0x0000001f0c007819 */ /* 0x000fe200000006ff */
[----:B-1----:R-:W-:Y:S02]  /*1a40*/  ULEA UR6, UR55, UR6, 0x18 ;  /* 0x0000000637067291 */ /* 0x002fe4000f8ec0ff */
[----:B------:R-:W-:Y:S02]  /*1a50*/  UISETP.GE.U32.AND UP0, UPT, UR49, 0x3f, UPT ;  /* 0x0000003f3100788c */ /* 0x000fe4000bf06070 */
[----:B------:R-:W-:Y:S02]  /*1a60*/  ULEA UR4, UR5, UR6, 0x3 ;  /* 0x0000000605047291 */ /* 0x000fe4000f8e18ff */
[----:B------:R-:W-:Y:S01]  /*1a70*/  ULEA UR11, UR46, UR48, 0x6 ;  /* 0x000000302e0b7291 */ /* 0x000fe2000f8e30ff */
[----:B------:R-:W-:-:S06]  /*1a80*/  UMOV UR7, URZ ;  /* 0x000000ff00077c82 */ /* 0x000fcc0008000000 */
[----:B------:R1:W2:Y:S01]  /*1a90*/  SYNCS.PHASECHK.TRANS64.TRYWAIT P0, [UR4+0x20], R0 ;  /* 0x00002000ff0075a7 */ /* 0x0002a20008001104 */
[----:B------:R-:W-:-:S04]  /*1aa0*/  ULEA.HI UR4, UR45, UR45, URZ, 0x1 ;  /* 0x0000002d2d047291 */ /* 0x000fc8000f8f08ff */
[----:B------:R-:W-:-:S04]  /*1ab0*/  USHF.L.U32 UR4, UR4, 0x7, URZ ;  /* 0x0000000704047899 */ /* 0x000fc800080006ff */
[----:B------:R-:W-:-:S04]  /*1ac0*/  ULOP3.LUT UR35, UR4, 0xffffff00, URZ, 0xc0, !UPT ;  /* 0xffffff0004237892 */ /* 0x000fc8000f8ec0ff */
[----:B------:R-:W-:Y:S01]  /*1ad0*/  UIADD3 UR35, UPT, UPT, UR44, UR35, URZ ;  /* 0x000000232c237290 */ /* 0x000fe2000fffe0ff */
[----:B------:R-:W-:Y:S11]  /*1ae0*/  BRA.U !UP0, `(.L_x_25) ;  /* 0x0000000108c47547 */ /* 0x000ff6000b800000 */
[----:B------:R-:W-:Y:S01]  /*1af0*/  UMOV UR13, UR43 ;  /* 0x0000002b000d7c82 */ /* 0x000fe20008000000 */
[----:B------:R-:W-:Y:S01]  /*1b00*/  UMOV UR4, UR5 ;  /* 0x0000000500047c82 */ /* 0x000fe20008000000 */
[----:B------:R-:W-:-:S05]  /*1b10*/  UMOV UR34, URZ ;  /* 0x000000ff00227c82 */ /* 0x000fca0008000000 */
.L_x_31:
[----:B------:R-:W-:Y:S01]  /*1b20*/  ULEA UR33, UR4, UR6, 0x3 ;  /* 0x0000000604217291 */ /* 0x000fe2000f8e18ff */
[----:B--2---:R-:W-:Y:S01]  /*1b30*/  @P3 MOV R2, 0x2800 ;  /* 0x0000280000023802 */ /* 0x004fe20000000f00 */
[----:B--234-:R-:W-:Y:S10]  /*1b40*/  @P0 BRA `(.L_x_26) ;  /* 0x00000000000c0947 */ /* 0x01cff40003800000 */
[----:B------:R-:W-:-:S04]  /*1b50*/  SHF.L.U32 R3, R12, 0x1f, RZ ;  /* 0x0000001f0c037819 */ /* 0x000fc800000006ff */
[----:B------:R-:W2:Y:S02]  /*1b60*/  SYNCS.PHASECHK.TRANS64.TRYWAIT P0, [UR33+0x20], R3 ;  /* 0x00002003ff0075a7 */ /* 0x000ea40008001121 */
[----:B--2---:R-:W-:Y:S05]  /*1b70*/  @!P0 BRA `(.L_x_27) ;  /* 0x0000005800a08947 */ /* 0x004fea0003800000 */
.L_x_26:
[----:B------:R2:W-:Y:S01]  /*1b80*/  @P3 SYNCS.ARRIVE.TRANS64 RZ, [UR33], R2 ;  /* 0x00000002ffff39a7 */ /* 0x0005e20008000021 */
[----:B------:R-:W-:Y:S02]  /*1b90*/  ULOP3.LUT UR5, UR25, 0x2, URZ, 0xfc, !UPT ;  /* 0x0000000219057892 */ /* 0x000fe4000f8efcff */
[----:B------:R-:W-:Y:S02]  /*1ba0*/  UIADD3 UR13, UPT, UPT, UR13, 0x1, URZ ;  /* 0x000000010d0d7890 */ /* 0x000fe4000fffe0ff */
[----:B------:R-:W-:Y:S02]  /*1bb0*/  UISETP.NE.AND UP0, UPT, UR5, 0x2, UPT ;  /* 0x000000020500788c */ /* 0x000fe4000bf05270 */
[----:B------:R-:W-:-:S07]  /*1bc0*/  UISETP.NE.AND UP2, UPT, UR13, 0x1, UPT ;  /* 0x000000010d00788c */ /* 0x000fce000bf45270 */
[----:B------:R-:W-:Y:S05]  /*1bd0*/  BRA.U UP0, `(.L_x_28) ;  /* 0x0000000100047547 */ /* 0x000fea000b800000 */
[----:B------:R-:W-:Y:S05]  /*1be0*/  BPT.TRAP 0x1 ;  /* 0x000000040000795c */ /* 0x000fea0000300000 */
.L_x_28:
[----:B------:R-:W-:Y:S04]  /*1bf0*/  BSSY.RECONVERGENT B0, `(.L_x_29) ;  /* 0x0000003000007945 */ /* 0x000fe80003800200 */
[----:B------:R-:W-:Y:S05]  /*1c00*/  @!P2 BRA `(.L_x_30) ;  /* 0x000000000004a947 */ /* 0x000fea0003800000 */
[----:B------:R-:W-:Y:S05]  /*1c10*/  BPT.TRAP 0x1 ;  /* 0x000000040000795c */ /* 0x000fea0000300000 */
.L_x_30:
[----:B------:R-:W-:Y:S05]  /*1c20*/  BSYNC.RECONVERGENT B0 ;  /* 0x0000000000007941 */ /* 0x000fea0003800200 */
.L_x_29:
[----:B------:R-:W-:Y:S02]  /*1c30*/  UIADD3 UR5, UPT, UPT, UR4, 0x1, URZ ;  /* 0x0000000104057890 */ /* 0x000fe4000fffe0ff */
[----:B------:R-:W-:Y:S02]  /*1c40*/  ULEA UR32, UR4, UR24, 0xc ;  /* 0x0000001804207291 */ /* 0x000fe4000f8e60ff */
[----:B------:R-:W-:Y:S02]  /*1c50*/  UISETP.NE.AND UP0, UPT, UR5, 0x4, UPT ;  /* 0x000000040500788c */ /* 0x000fe4000bf05270 */
[----:B------:R-:W-:Y:S02]  /*1c60*/  UIADD3 UR16, UP1, UPT, UR26, 0x80, URZ ;  /* 0x000000801a107890 */ /* 0x000fe4000ff3e0ff */
[----:B------:R-:W-:Y:S02]  /*1c70*/  USEL UR8, URZ, 0x1, UP0 ;  /* 0x00000001ff087887 */ /* 0x000fe40008000000 */
[----:B------:R-:W-:-:S02]  /*1c80*/  USEL UR5, UR5, URZ, UP0 ;  /* 0x000000ff05057287 */ /* 0x000fc40008000000 */
[----:B------:R-:W-:Y:S02]  /*1c90*/  UIADD3 UR14, UP0, UPT, UR26, 0x180, URZ ;  /* 0x000001801a0e7890 */ /* 0x000fe4000ff1e0ff */
[----:B------:R-:W-:Y:S01]  /*1ca0*/  LOP3.LUT R12, R12, UR8, RZ, 0x3c, !PT ;  /* 0x000000080c0c7c12 */ /* 0x000fe2000f8e3cff */
[----:B------:R-:W-:Y:S02]  /*1cb0*/  ULEA UR8, UR4, UR6, 0xa ;  /* 0x0000000604087291 */ /* 0x000fe4000f8e50ff */
[----:B------:R-:W-:Y:S01]  /*1cc0*/  ULEA UR7, UR5, UR6, 0x3 ;  /* 0x0000000605077291 */ /* 0x000fe2000f8e18ff */
[----:B-1----:R-:W-:Y:S01]  /*1cd0*/  SHF.L.U32 R0, R12, 0x1f, RZ ;  /* 0x0000001f0c007819 */ /* 0x002fe200000006ff */
[----:B------:R-:W-:Y:S02]  /*1ce0*/  ULOP3.LUT UR33, UR33, 0xfefffff8, URZ, 0xc0, !UPT ;  /* 0xfefffff821217892 */ /* 0x000fe4000f8ec0ff */
[----:B------:R-:W-:Y:S02]  /*1cf0*/  UIADD3.X UR17, UPT, UPT, URZ, UR27, URZ, UP1, !UPT ;  /* 0x0000001bff117290 */ /* 0x000fe40008ffe4ff */
[----:B------:R-:W-:-:S02]  /*1d00*/  UIADD3 UR32, UPT, UPT, UR6, 0x4400, UR32 ;  /* 0x0000440006207890 */ /* 0x000fc4000fffe020 */
[----:B------:R-:W-:Y:S01]  /*1d10*/  UPRMT UR4, URZ, 0x5410, UR21 ;  /* 0x00005410ff047896 */ /* 0x000fe20008000015 */
[----:B------:R3:W4:Y:S01]  /*1d20*/  SYNCS.PHASECHK.TRANS64.TRYWAIT P0, [UR7+0x20], R0 ;  /* 0x00002000ff0075a7 */ /* 0x0007220008001107 */
[----:B------:R-:W-:Y:S02]  /*1d30*/  UIADD3 UR8, UPT, UPT, UR8, 0x8400, URZ ;  /* 0x0000840008087890 */ /* 0x000fe4000fffe0ff */
[----:B------:R-:W-:Y:S01]  /*1d40*/  UIADD3.X UR15, UPT, UPT, URZ, UR27, URZ, UP0, !UPT ;  /* 0x0000001bff0f7290 */ /* 0x000fe200087fe4ff */
[----:B------:R-:W-:Y:S01]  /*1d50*/  UMOV UR18, 0x0 ;  /* 0x0000000000127882 */ /* 0x000fe20000000000 */
[----:B------:R-:W-:Y:S01]  /*1d60*/  UMOV UR19, 0x10000000 ;  /* 0x1000000000137882 */ /* 0x000fe20000000000 */
[----:B------:R-:W-:Y:S01]  /*1d70*/  UMOV UR10, UR34 ;  /* 0x00000022000a7c82 */ /* 0x000fe20008000000 */
[----:B------:R-:W-:Y:S01]  /*1d80*/  UMOV UR12, UR36 ;  /* 0x00000024000c7c82 */ /* 0x000fe20008000000 */
[----:B------:R-:W-:Y:S01]  /*1d90*/  UMOV UR9, UR33 ;  /* 0x0000002100097c82 */ /* 0x000fe20008000000 */
[----:B------:R1:W-:Y:S01]  /*1da0*/  UTMALDG.3D.MULTICAST.2CTA [UR32], [UR16], UR4, desc[UR18] ;  /* 0x00001220100073b4 */ /* 0x0003e20008211804 */
[----:B------:R-:W-:-:S02]  /*1db0*/  UMOV UR7, UR28 ;  /* 0x0000001c00077c82 */ /* 0x000fc40008000000 */
[----:B------:R3:W-:Y:S01]  /*1dc0*/  UTMALDG.3D.2CTA [UR8], [UR14], desc[UR18] ;  /* 0x000012080e0075b4 */ /* 0x0007e20008211000 */
[----:B-1----:R-:W-:Y:S01]  /*1dd0*/  UIADD3 UR34, UPT, UPT, UR34, 0x20, URZ ;  /* 0x0000002022227890 */ /* 0x002fe2000fffe0ff */
[----:B------:R-:W-:Y:S01]  /*1de0*/  UMOV UR4, UR5 ;  /* 0x0000000500047c82 */ /* 0x000fe20008000000 */
[----:B------:R-:W-:Y:S10]  /*1df0*/  BRA.U UP2, `(.L_x_31) ;  /* 0xfffffffd02487547 */ /* 0x000ff4000b83ffff */
.L_x_25:
[----:B------:R-:W-:Y:S01]  /*1e00*/  ULEA UR4, UR5, UR6, 0x3 ;  /* 0x0000000605047291 */ /* 0x000fe2000f8e18ff */
[----:B-1-3--:R-:W-:Y:S01]  /*1e10*/  SHF.L.U32 R0, R12, 0x1f, RZ ;  /* 0x0000001f0c007819 */ /* 0x00afe200000006ff */
[----:B------:R-:W-:Y:S01]  /*1e20*/  @!P1 SYNCS.ARRIVE.TRANS64.A1T0 RZ, [UR6+0x58], RZ ;  /* 0x000058ffffff99a7 */ /* 0x000fe20008100006 */
[----:B------:R-:W-:-:S06]  /*1e30*/  UISETP.GT.AND UP0, UPT, UR42, UR41, UPT ;  /* 0x000000292a00728c */ /* 0x000fcc000bf04270 */
[----:B--2-4-:R1:W2:Y:S03]  /*1e40*/  SYNCS.PHASECHK.TRANS64.TRYWAIT P0, [UR4+0x20], R0 ;  /* 0x00002000ff0075a7 */ /* 0x0142a60008001104 */
[----:B------:R-:W-:Y:S05]  /*1e50*/  BRA.U !UP0, `(.L_x_32) ;  /* 0x0000000108c47547 */ /* 0x000fea000b800000 */
[----:B------:R-:W-:Y:S01]  /*1e60*/  UIADD3 UR13, UPT, UPT, UR47, UR7, URZ ;  /* 0x000000072f0d7290 */ /* 0x000fe2000fffe0ff */
[----:B------:R-:W-:-:S11]  /*1e70*/  UMOV UR4, UR5 ;  /* 0x0000000500047c82 */ /* 0x000fd60008000000 */
.L_x_38:
[----:B------:R-:W-:Y:S01]  /*1e80*/  ULEA UR17, UR4, UR6, 0x3 ;  /* 0x0000000604117291 */ /* 0x000fe2000f8e18ff */
[----:B--2---:R-:W-:Y:S01]  /*1e90*/  @P3 MOV R2, 0x2800 ;  /* 0x0000280000023802 */ /* 0x004fe20000000f00 */
[----:B--2-4-:R-:W-:Y:S10]  /*1ea0*/  @P0 BRA `(.L_x_33) ;  /* 0x00000000000c0947 */ /* 0x014ff40003800000 */
[----:B------:R-:W-:-:S04]  /*1eb0*/  SHF.L.U32 R3, R12, 0x1f, RZ ;  /* 0x0000001f0c037819 */ /* 0x000fc800000006ff */
[----:B------:R-:W2:Y:S02]  /*1ec0*/  SYNCS.PHASECHK.TRANS64.TRYWAIT P0, [UR17+0x20], R3 ;  /* 0x00002003ff0075a7 */ /* 0x000ea40008001111 */
[----:B--2---:R-:W-:Y:S05]  /*1ed0*/  @!P0 BRA `(.L_x_34) ;  /* 0x0000005400e08947 */ /* 0x004fea0003800000 */
.L_x_33:
[----:B------:R2:W-:Y:S01]  /*1ee0*/  @P3 SYNCS.ARRIVE.TRANS64 RZ, [UR17], R2 ;  /* 0x00000002ffff39a7 */ /* 0x0005e20008000011 */
[----:B------:R-:W-:-:S04]  /*1ef0*/  ULOP3.LUT UR5, UR25, 0x2, URZ, 0xfc, !UPT ;  /* 0x0000000219057892 */ /* 0x000fc8000f8efcff */
[----:B------:R-:W-:-:S09]  /*1f00*/  UISETP.NE.AND UP0, UPT, UR5, 0x2, UPT ;  /* 0x000000020500788c */ /* 0x000fd2000bf05270 */
[----:B------:R-:W-:Y:S05]  /*1f10*/  BRA.U UP0, `(.L_x_35) ;  /* 0x0000000100047547 */ /* 0x000fea000b800000 */
[----:B------:R-:W-:Y:S05]  /*1f20*/  BPT.TRAP 0x1 ;  /* 0x000000040000795c */ /* 0x000fea0000300000 */
.L_x_35:
[----:B------:R-:W-:Y:S04]  /*1f30*/  BSSY.RECONVERGENT B0, `(.L_x_36) ;  /* 0x0000003000007945 */ /* 0x000fe80003800200 */
[----:B------:R-:W-:Y:S05]  /*1f40*/  @!P2 BRA `(.L_x_37) ;  /* 0x000000000004a947 */ /* 0x000fea0003800000 */
[----:B------:R-:W-:Y:S05]  /*1f50*/  BPT.TRAP 0x1 ;  /* 0x000000040000795c */ /* 0x000fea0000300000 */
.L_x_37:
[----:B------:R-:W-:Y:S05]  /*1f60*/  BSYNC.RECONVERGENT B0 ;  /* 0x0000000000007941 */ /* 0x000fea0003800200 */
.L_x_36:
[----:B------:R-:W-:Y:S02]  /*1f70*/  UIADD3 UR5, UPT, UPT, UR4, 0x1, URZ ;  /* 0x0000000104057890 */ /* 0x000fe4000fffe0ff */
[----:B------:R-:W-:Y:S02]  /*1f80*/  ULEA UR16, UR4, UR24, 0xc ;  /* 0x0000001804107291 */ /* 0x000fe4000f8e60ff */
[----:B------:R-:W-:Y:S02]  /*1f90*/  UISETP.NE.AND UP0, UPT, UR5, 0x4, UPT ;  /* 0x000000040500788c */ /* 0x000fe4000bf05270 */
[----:B------:R-:W-:Y:S02]  /*1fa0*/  UIADD3 UR22, UP1, UPT, UR26, 0x80, URZ ;  /* 0x000000801a167890 */ /* 0x000fe4000ff3e0ff */
[----:B------:R-:W-:Y:S02]  /*1fb0*/  USEL UR9, URZ, 0x1, UP0 ;  /* 0x00000001ff097887 */ /* 0x000fe40008000000 */
[----:B------:R-:W-:-:S02]  /*1fc0*/  USEL UR5, UR5, URZ, UP0 ;  /* 0x000000ff05057287 */ /* 0x000fc40008000000 */
[----:B------:R-:W-:Y:S02]  /*1fd0*/  UIADD3 UR14, UP0, UPT, UR26, 0x180, URZ ;  /* 0x000001801a0e7890 */ /* 0x000fe4000ff1e0ff */
[----:B------:R-:W-:Y:S01]  /*1fe0*/  ULEA UR8, UR5, UR6, 0x3 ;  /* 0x0000000605087291 */ /* 0x000fe2000f8e18ff */
[----:B------:R-:W-:Y:S01]  /*1ff0*/  LOP3.LUT R12, R12, UR9, RZ, 0x3c, !PT ;  /* 0x000000090c0c7c12 */ /* 0x000fe2000f8e3cff */
[----:B------:R-:W-:Y:S02]  /*2000*/  USHF.L.U32 UR18, UR7, 0x5, URZ ;  /* 0x0000000507127899 */ /* 0x000fe400080006ff */
[----:B------:R-:W-:Y:S01]  /*2010*/  ULOP3.LUT UR17, UR17, 0xfefffff8, URZ, 0xc0, !UPT ;  /* 0xfefffff811117892 */ /* 0x000fe2000f8ec0ff */
[----:B-1----:R-:W-:Y:S01]  /*2020*/  SHF.L.U32 R0, R12, 0x1f, RZ ;  /* 0x0000001f0c007819 */ /* 0x002fe200000006ff */
[----:B------:R-:W-:Y:S02]  /*2030*/  UIADD3 UR16, UPT, UPT, UR6, 0x4400, UR16 ;  /* 0x0000440006107890 */ /* 0x000fe4000fffe010 */
[----:B------:R-:W-:Y:S01]  /*2040*/  UIADD3.X UR23, UPT, UPT, URZ, UR27, URZ, UP1, !UPT ;  /* 0x0000001bff177290 */ /* 0x000fe20008ffe4ff */
[----:B------:R3:W4:Y:S01]  /*2050*/  SYNCS.PHASECHK.TRANS64.TRYWAIT P0, [UR8+0x20], R0 ;  /* 0x00002000ff0075a7 */ /* 0x0007220008001108 */
[----:B------:R-:W-:-:S02]  /*2060*/  ULEA UR8, UR4, UR6, 0xa ;  /* 0x0000000604087291 */ /* 0x000fc4000f8e50ff */
[----:B------:R-:W-:Y:S02]  /*2070*/  UPRMT UR4, URZ, 0x5410, UR21 ;  /* 0x00005410ff047896 */ /* 0x000fe40008000015 */
[----:B------:R-:W-:Y:S02]  /*2080*/  UIADD3 UR8, UPT, UPT, UR8, 0x8400, URZ ;  /* 0x0000840008087890 */ /* 0x000fe4000fffe0ff */
[----:B------:R-:W-:Y:S01]  /*2090*/  UIADD3.X UR15, UPT, UPT, URZ, UR27, URZ, UP0, !UPT ;  /* 0x0000001bff0f7290 */ /* 0x000fe200087fe4ff */
[----:B------:R-:W-:Y:S01]  /*20a0*/  UMOV UR30, 0x0 ;  /* 0x00000000001e7882 */ /* 0x000fe20000000000 */
[----:B------:R-:W-:Y:S01]  /*20b0*/  UMOV UR31, 0x10000000 ;  /* 0x10000000001f7882 */ /* 0x000fe20000000000 */
[----:B------:R-:W-:Y:S01]  /*20c0*/  UMOV UR19, UR35 ;  /* 0x0000002300137c82 */ /* 0x000fe20008000000 */
[----:B------:R-:W-:Y:S01]  /*20d0*/  UMOV UR20, UR36 ;  /* 0x0000002400147c82 */ /* 0x000fe20008000000 */
[----:B------:R-:W-:Y:S01]  /*20e0*/  UMOV UR12, UR36 ;  /* 0x00000024000c7c82 */ /* 0x000fe20008000000 */
[----:B------:R-:W-:Y:S01]  /*20f0*/  UMOV UR9, UR17 ;  /* 0x0000001100097c82 */ /* 0x000fe20008000000 */
[----:B------:R-:W-:Y:S01]  /*2100*/  UMOV UR10, UR18 ;  /* 0x00000012000a7c82 */ /* 0x000fe20008000000 */
[----:B------:R1:W-:Y:S01]  /*2110*/  UTMALDG.3D.MULTICAST.2CTA [UR16], [UR22], UR4, desc[UR30] ;  /* 0x00001e10160073b4 */ /* 0x0003e20008211804 */
[----:B------:R-:W-:-:S04]  /*2120*/  UIADD3 UR7, UPT, UPT, UR7, 0x1, URZ ;  /* 0x0000000107077890 */ /* 0x000fc8000fffe0ff */
[----:B------:R-:W-:Y:S01]  /*2130*/  UISETP.NE.AND UP0, UPT, UR7, UR13, UPT ;  /* 0x0000000d0700728c */ /* 0x000fe2000bf05270 */
[----:B------:R3:W-:Y:S01]  /*2140*/  UTMALDG.3D.2CTA [UR8], [UR14], desc[UR30] ;  /* 0x00001e080e0075b4 */ /* 0x0007e20008211000 */
[----:B-1----:R-:W-:-:S07]  /*2150*/  UMOV UR4, UR5 ;  /* 0x0000000500047c82 */ /* 0x002fce0008000000 */
[----:B---3--:R-:W-:Y:S05]  /*2160*/  BRA.U UP0, `(.L_x_38) ;  /* 0xfffffffd00447547 */ /* 0x008fea000b83ffff */
.L_x_32:
[C---:B------:R-:W-:Y:S01]  /*2170*/  LEA R3, R11.reuse, UR6, 0x3 ;  /* 0x000000060b037c11 */ /* 0x040fe2000f8e18ff */
[----:B------:R-:W-:Y:S01]  /*2180*/  NOP ;  /* 0x0000000000007918 */ /* 0x000fe20000000000 */
[----:B-1----:R-:W-:Y:S02]  /*2190*/  SHF.L.U32 R0, R10, 0x1f, RZ ;  /* 0x0000001f0a007819 */ /* 0x002fe400000006ff */
[----:B------:R-:W-:Y:S02]  /*21a0*/  LEA R4, R11, UR6, 0x4 ;  /* 0x000000060b047c11 */ /* 0x000fe4000f8e20ff */
[----:B--2-4-:R-:W1:Y:S02]  /*21b0*/  SYNCS.PHASECHK.TRANS64.TRYWAIT P0, [R3+URZ+0x60], R0 ;  /* 0x00006000030075a7 */ /* 0x014e6400080011ff */
[----:B-1----:R-:W-:Y:S05]  /*21c0*/  @!P0 BRA `(.L_x_39) ;  /* 0x00000054003c8947 */ /* 0x002fea0003800000 */
.L_x_116:
[----:B------:R-:W2:Y:S01]  /*21d0*/  LDS.128 R4, [R4+0xf0] ;  /* 0x0000f00004047984 */ /* 0x000ea20000000c00 */
[----:B------:R-:W-:Y:S01]  /*21e0*/  UISETP.GE.AND UP0, UPT, UR40, 0x1, UPT ;  /* 0x000000012800788c */ /* 0x000fe2000bf06270 */
[----:B------:R-:W-:Y:S01]  /*21f0*/  @!PT LDS RZ, [RZ] ;  /* 0x00000000fffff984 */ /* 0x000fe20000000800 */
[----:B------:R-:W-:Y:S01]  /*2200*/  @!PT LDS RZ, [RZ] ;  /* 0x00000000fffff984 */ /* 0x000fe20000000800 */
[----:B------:R-:W-:Y:S01]  /*2210*/  @!PT LDS RZ, [RZ] ;  /* 0x00000000fffff984 */ /* 0x000fe20000000800 */
[----:B------:R-:W-:Y:S01]  /*2220*/  @!PT LDS RZ, [RZ] ;  /* 0x00000000fffff984 */ /* 0x000fe20000000800 */
[----:B------:R3:W-:Y:S06]  /*2230*/  MEMBAR.ALL.CTA ;  /* 0x0000000000007992 */ /* 0x0007ec0000008000 */
[----:B---3--:R-:W3:Y:S01]  /*2240*/  FENCE.VIEW.ASYNC.S ;  /* 0x00000000000073c6 */ /* 0x008ee20000000000 */
[----:B--2---:R-:W-:-:S13]  /*2250*/  LOP3.LUT P0, RZ, R6, 0x1, RZ, 0xc0, !PT ;  /* 0x0000000106ff7812 */ /* 0x004fda000780c0ff */
[----:B---3--:R-:W-:Y:S01]  /*2260*/  VOTEU.ANY UP1, P0 ;  /* 0x0000000000ff7886 */ /* 0x008fe20000020100 */
[----:B------:R-:W-:-:S13]  /*2270*/  PLOP3.LUT P0, PT, PT, PT, UP1, 0x80, 0x8 ;  /* 0x000000000008781c */ /* 0x000fda0003f0f018 */
[----:B-1----:R-:W-:Y:S02]  /*2280*/  @P0 LOP3.LUT R0, R5, 0xffff, RZ, 0xc0, !PT ;  /* 0x0000ffff05000812 */ /* 0x002fe400078ec0ff */
[----:B------:R-:W-:Y:S02]  /*2290*/  @P0 MOV R2, R4 ;  /* 0x0000000400020202 */ /* 0x000fe40000000f00 */
[----:B------:R-:W-:Y:S01]  /*22a0*/  @P0 R2UR UR7, R0 ;  /* 0x00000000000702ca */ /* 0x000fe200000e0000 */
[----:B------:R-:W-:Y:S01]  /*22b0*/  VIADD R0, R3, 0x70 ;  /* 0x0000007003007836 */ /* 0x000fe20000000000 */
[----:B------:R-:W-:Y:S02]  /*22c0*/  @P0 SHF.R.U32.HI R4, RZ, 0x10, R5 ;  /* 0x00000010ff040819 */ /* 0x000fe40000011605 */
[----:B------:R-:W-:Y:S02]  /*22d0*/  @P0 R2UR UR8, R2 ;  /* 0x00000000020802ca */ /* 0x000fe400000e0000 */
[----:B------:R-:W-:-:S02]  /*22e0*/  PRMT R0, RZ, 0x654, R0 ;  /* 0x00000654ff007816 */ /* 0x000fc40000000000 */
[----:B------:R-:W-:Y:S02]  /*22f0*/  @P0 R2UR UR4, R4 ;  /* 0x00000000040402ca */ /* 0x000fe400000e0000 */
[----:B------:R1:W-:Y:S03]  /*2300*/  SYNCS.ARRIVE.TRANS64.RED.A1T0 RZ, [R0+URZ], RZ ;  /* 0x000000ff00ff79a7 */ /* 0x0003e600081004ff */
[----:B------:R-:W-:-:S04]  /*2310*/  @UP1 UMOV UR29, UR7 ;  /* 0x00000007001d1c82 */ /* 0x000fc80008000000 */
[----:B------:R-:W-:-:S04]  /*2320*/  @UP1 UMOV UR37, UR8 ;  /* 0x0000000800251c82 */ /* 0x000fc80008000000 */
[----:B------:R-:W-:Y:S01]  /*2330*/  @UP1 UMOV UR36, UR4 ;  /* 0x0000000400241c82 */ /* 0x000fe20008000000 */
[----:B------:R-:W-:Y:S05]  /*2340*/  BRA.U !UP0, `(.L_x_40) ;  /* 0x0000000108d47547 */ /* 0x000fea000b800000 */
[----:B------:R-:W2:Y:S01]  /*2350*/  LDCU.128 UR12, c[0x0][0xb10] ;  /* 0x00016200ff0c77ac */ /* 0x000ea20008000c00 */
[----:B------:R-:W3:Y:S01]  /*2360*/  LDCU UR30, c[0x0][0xb20] ;  /* 0x00016400ff1e77ac */ /* 0x000ee20008000800 */
[----:B------:R-:W4:Y:S01]  /*2370*/  LDCU UR20, c[0x0][0xb0c] ;  /* 0x00016180ff1477ac */ /* 0x000f220008000800 */
[----:B------:R-:W1:Y:S01]  /*2380*/  LDCU.64 UR10, c[0x0][0xb28] ;  /* 0x00016500ff0a77ac */ /* 0x000e620008000a00 */
[----:B------:R-:W-:Y:S02]  /*2390*/  UISETP.NE.AND UP3, UPT, UR40, 0x1, UPT ;  /* 0x000000012800788c */ /* 0x000fe4000bf65270 */
[----:B--2---:R-:W-:Y:S02]  /*23a0*/  UIMAD.WIDE.U32 UR16, UR38, UR15, URZ ;  /* 0x0000000f261072a5 */ /* 0x004fe4000f8e00ff */
[----:B------:R-:W-:Y:S02]  /*23b0*/  UIMAD.WIDE.U32 UR8, UR39, UR12, URZ ;  /* 0x0000000c270872a5 */ /* 0x000fe4000f8e00ff */
[----:B------:R-:W-:-:S02]  /*23c0*/  UISETP.NE.AND UP0, UPT, UR14, 0x1, UPT ;  /* 0x000000010e00788c */ /* 0x000fc4000bf05270 */
[----:B------:R-:W-:Y:S01]  /*23d0*/  UIMAD.WIDE.U32 UR22, UR29, UR15, URZ ;  /* 0x0000000f1d1672a5 */ /* 0x000fe2000f8e00ff */
[----:B------:R-:W-:Y:S02]  /*23e0*/  UMOV UR16, UR17 ;  /* 0x0000001100107c82 */ /* 0x000fe40008000000 */
[----:B------:R-:W-:Y:S01]  /*23f0*/  UMOV UR8, UR9 ;  /* 0x0000000900087c82 */ /* 0x000fe20008000000 */
[----:B---3--:R-:W-:Y:S02]  /*2400*/  USHF.R.U32.HI UR16, URZ, UR30, UR16 ;  /* 0x0000001eff107299 */ /* 0x008fe40008011610 */
[----:B----4-:R-:W-:Y:S02]  /*2410*/  UISETP.NE.AND UP2, UPT, UR20, 0x1, UPT ;  /* 0x000000011400788c */ /* 0x010fe4000bf45270 */
[----:B------:R-:W-:Y:S02]  /*2420*/  USHF.R.U32.HI UR8, URZ, UR13, UR8 ;  /* 0x0000000dff087299 */ /* 0x000fe40008011608 */
[----:B------:R-:W-:-:S02]  /*2430*/  USEL UR7, UR38, UR16, !UP0 ;  /* 0x0000001026077287 */ /* 0x000fc4000c000000 */
[----:B------:R-:W-:Y:S02]  /*2440*/  USEL UR8, UR39, UR8, !UP2 ;  /* 0x0000000827087287 */ /* 0x000fe4000d000000 */
[----:B-1----:R-:W-:Y:S01]  /*2450*/  UIMAD.WIDE.U32 UR16, UR7, UR10, URZ ;  /* 0x0000000a071072a5 */ /* 0x002fe2000f8e00ff */
[----:B------:R-:W-:Y:S01]  /*2460*/  UMOV UR4, UR23 ;  /* 0x0000001700047c82 */ /* 0x000fe20008000000 */
[----:B------:R-:W-:Y:S02]  /*2470*/  UIMAD.WIDE.U32 UR18, UR37, UR12, URZ ;  /* 0x0000000c251272a5 */ /* 0x000fe4000f8e00ff */
[----:B------:R-:W-:-:S03]  /*2480*/  UIMAD.WIDE.U32 UR22, UR8, UR10, URZ ;  /* 0x0000000a081672a5 */ /* 0x000fc6000f8e00ff */
[----:B------:R-:W-:Y:S01]  /*2490*/  UMOV UR16, UR17 ;  /* 0x0000001100107c82 */ /* 0x000fe20008000000 */
[----:B------:R-:W-:Y:S02]  /*24a0*/  USHF.R.U32.HI UR4, URZ, UR30, UR4 ;  /* 0x0000001eff047299 */ /* 0x000fe40008011604 */
[----:B------:R-:W-:Y:S01]  /*24b0*/  @UP3 USHF.R.U32.HI UR7, URZ, UR11, UR16 ;  /* 0x0000000bff073299 */ /* 0x000fe20008011610 */
[----:B------:R-:W-:Y:S01]  /*24c0*/  UMOV UR18, UR19 ;  /* 0x0000001300127c82 */ /* 0x000fe20008000000 */
[----:B------:R-:W-:Y:S01]  /*24d0*/  UMOV UR22, UR23 ;  /* 0x0000001700167c82 */ /* 0x000fe20008000000 */
[----:B------:R-:W-:Y:S02]  /*24e0*/  USHF.R.U32.HI UR13, URZ, UR13, UR18 ;  /* 0x0000000dff0d7299 */ /* 0x000fe40008011612 */
[----:B------:R-:W-:Y:S02]  /*24f0*/  USEL UR4, UR29, UR4, !UP0 ;  /* 0x000000041d047287 */ /* 0x000fe4000c000000 */
[----:B------:R-:W-:-:S02]  /*2500*/  @UP3 USHF.R.U32.HI UR8, URZ, UR11, UR22 ;  /* 0x0000000bff083299 */ /* 0x000fc40008011616 */
[----:B------:R-:W-:Y:S02]  /*2510*/  UIMAD UR9, UR40, UR7, URZ ;  /* 0x00000007280972a4 */ /* 0x000fe4000f8e02ff */
[----:B------:R-:W-:Y:S02]  /*2520*/  USEL UR7, UR37, UR13, !UP2 ;  /* 0x0000000d25077287 */ /* 0x000fe4000d000000 */
[----:B------:R-:W-:Y:S02]  /*2530*/  UIMAD UR12, UR40, UR8, URZ ;  /* 0x00000008280c72a4 */ /* 0x000fe4000f8e02ff */
[----:B------:R-:W-:Y:S02]  /*2540*/  UISETP.GE.AND UP0, UPT, UR4, UR9, UPT ;  /* 0x000000090400728c */ /* 0x000fe4000bf06270 */
[----:B------:R-:W-:Y:S02]  /*2550*/  UIMAD.WIDE.U32 UR16, UR4, UR10, URZ ;  /* 0x0000000a041072a5 */ /* 0x000fe4000f8e00ff */
[----:B------:R-:W-:-:S02]  /*2560*/  UISETP.GE.OR UP0, UPT, UR7, UR12, UP0 ;  /* 0x0000000c0700728c */ /* 0x000fc40008706670 */
        /* <DEDUP_REMOVED lines=19> */
.L_x_40:
[----:B------:R-:W2:Y:S02]  /*26a0*/  LDCU UR4, c[0x0][0xb30] ;  /* 0x00016600ff0477ac */ /* 0x000ea40008000800 */
[----:B--2---:R-:W-:-:S09]  /*26b0*/  UISETP.NE.AND UP0, UPT, UR4, 0x1, UPT ;  /* 0x000000010400788c */ /* 0x004fd2000bf05270 */
[----:B------:R-:W-:Y:S05]  /*26c0*/  BRA.U UP0, `(.L_x_41) ;  /* 0x0000000100447547 */ /* 0x000fea000b800000 */
[----:B------:R-:W2:Y:S01]  /*26d0*/  LDCU.128 UR12, c[0x0][0xb10] ;  /* 0x00016200ff0c77ac */ /* 0x000ea20008000c00 */
[----:B------:R-:W3:Y:S01]  /*26e0*/  LDCU UR16, c[0x0][0xb0c] ;  /* 0x00016180ff1077ac */ /* 0x000ee20008000800 */
[----:B------:R-:W4:Y:S01]  /*26f0*/  LDCU UR17, c[0x0][0xb20] ;  /* 0x00016400ff1177ac */ /* 0x000f220008000800 */
[----:B--2---:R-:W-:Y:S02]  /*2700*/  UIMAD.WIDE.U32 UR10, UR37, UR12, URZ ;  /* 0x0000000c250a72a5 */ /* 0x004fe4000f8e00ff */
[----:B------:R-:W-:Y:S02]  /*2710*/  UIMAD.WIDE.U32 UR8, UR29, UR15, URZ ;  /* 0x0000000f1d0872a5 */ /* 0x000fe4000f8e00ff */
[----:B---3--:R-:W-:Y:S02]  /*2720*/  UISETP.NE.AND UP2, UPT, UR16, 0x1, UPT ;  /* 0x000000011000788c */ /* 0x008fe4000bf45270 */
[----:B------:R-:W-:Y:S01]  /*2730*/  UISETP.NE.AND UP0, UPT, UR14, 0x1, UPT ;  /* 0x000000010e00788c */ /* 0x000fe2000bf05270 */
[----:B------:R-:W-:-:S02]  /*2740*/  UMOV UR7, UR11 ;  /* 0x0000000b00077c82 */ /* 0x000fc40008000000 */
[----:B------:R-:W-:Y:S01]  /*2750*/  UMOV UR4, UR9 ;  /* 0x0000000900047c82 */ /* 0x000fe20008000000 */
[----:B------:R-:W-:Y:S02]  /*2760*/  USHF.R.U32.HI UR7, URZ, UR13, UR7 ;  /* 0x0000000dff077299 */ /* 0x000fe40008011607 */
[----:B----4-:R-:W-:Y:S02]  /*2770*/  USHF.R.U32.HI UR4, URZ, UR17, UR4 ;  /* 0x00000011ff047299 */ /* 0x010fe40008011604 */
[----:B------:R-:W-:Y:S02]  /*2780*/  USEL UR7, UR37, UR7, !UP2 ;  /* 0x0000000725077287 */ /* 0x000fe4000d000000 */
[----:B------:R-:W-:-:S04]  /*2790*/  USEL UR4, UR29, UR4, !UP0 ;  /* 0x000000041d047287 */ /* 0x000fc8000c000000 */
[----:B------:R-:W-:Y:S02]  /*27a0*/  UIADD3 UR8, UPT, UPT, UR7, -UR4, URZ ;  /* 0x8000000407087290 */ /* 0x000fe4000fffe0ff */
[----:B------:R-:W-:Y:S02]  /*27b0*/  UIADD3 UR4, UPT, UPT, -UR7, UR4, URZ ;  /* 0x0000000407047290 */ /* 0x000fe4000fffe1ff */
[----:B------:R-:W-:Y:S02]  /*27c0*/  UIMAD UR29, UR8, UR14, UR29 ;  /* 0x0000000e081d72a4 */ /* 0x000fe4000f8e021d */
[----:B------:R-:W-:-:S12]  /*27d0*/  UIMAD UR37, UR4, UR16, UR37 ;  /* 0x00000010042572a4 */ /* 0x000fd8000f8e0225 */
.L_x_41:
[----:B------:R-:W-:Y:S01]  /*27e0*/  VIADD R11, R11, 0x1 ;  /* 0x000000010b0b7836 */ /* 0x000fe20000000000 */
[----:B------:R-:W-:Y:S01]  /*27f0*/  PLOP3.LUT P1, PT, PT, PT, PT, 0x80, 0x8 ;  /* 0x000000000008781c */ /* 0x000fe20003f2f070 */
[----:B------:R-:W-:Y:S02]  /*2800*/  UIADD3 UR45, UPT, UPT, UR37, UR60, URZ ;  /* 0x0000003c252d7290 */ /* 0x000fe4000fffe0ff */
[----:B------:R-:W-:Y:S01]  /*2810*/  UIADD3 UR46, UPT, UPT, UR29, UR57, URZ ;  /* 0x000000391d2e7290 */ /* 0x000fe2000fffe0ff */
[----:B------:R-:W-:-:S04]  /*2820*/  ISETP.NE.AND P0, PT, R11, 0x2, PT ;  /* 0x000000020b00780c */ /* 0x000fc80003f05270 */
[----:B-1----:R-:W-:Y:S02]  /*2830*/  SEL R0, RZ, 0x1, P0 ;  /* 0x00000001ff007807 */ /* 0x002fe40000000000 */
[----:B------:R-:W-:Y:S02]  /*2840*/  SEL R11, R11, RZ, P0 ;  /* 0x000000ff0b0b7207 */ /* 0x000fe40000000000 */
[----:B------:R-:W-:Y:S01]  /*2850*/  LOP3.LUT R10, R10, R0, RZ, 0x3c, !PT ;  /* 0x000000000a0a7212 */ /* 0x000fe200078e3cff */
[----:B------:R-:W-:Y:S06]  /*2860*/  BRA.U UP1, `(.L_x_42) ;  /* 0xfffffff1012c7547 */ /* 0x000fec000b83ffff */
[----:B------:R-:W-:Y:S01]  /*2870*/  UIADD3 UR7, UPT, UPT, UR6, 0x20, URZ ;  /* 0x0000002006077890 */ /* 0x000fe2000fffe0ff */
[----:B------:R-:W-:-:S03]  /*2880*/  SHF.L.U32 R2, R12, 0x1f, RZ ;  /* 0x0000001f0c027819 */ /* 0x000fc600000006ff */
[----:B------:R-:W-:-:S09]  /*2890*/  ULEA UR4, UR5, UR7, 0x3 ;  /* 0x0000000705047291 */ /* 0x000fd2000f8e18ff */
[----:B------:R-:W1:Y:S02]  /*28a0*/  SYNCS.PHASECHK.TRANS64.TRYWAIT P0, [UR4], R2 ;  /* 0x00000002ff0075a7 */ /* 0x000e640008001104 */
[----:B-1----:R-:W-:Y:S05]  /*28b0*/  @!P0 BRA `(.L_x_43) ;  /* 0x0000004c00948947 */ /* 0x002fea0003800000 */
.L_x_118:
[----:B------:R-:W-:-:S04]  /*28c0*/  UIADD3 UR4, UPT, UPT, UR5, 0x1, URZ ;  /* 0x0000000105047890 */ /* 0x000fc8000fffe0ff */
[----:B------:R-:W-:-:S04]  /*28d0*/  UISETP.NE.AND UP0, UPT, UR4, 0x4, UPT ;  /* 0x000000040400788c */ /* 0x000fc8000bf05270 */
[----:B------:R-:W-:Y:S02]  /*28e0*/  USEL UR6, URZ, 0x1, UP0 ;  /* 0x00000001ff067887 */ /* 0x000fe40008000000 */
[----:B------:R-:W-:-:S04]  /*28f0*/  USEL UR4, UR4, URZ, UP0 ;  /* 0x000000ff04047287 */ /* 0x000fc80008000000 */
[----:B------:R-:W-:Y:S01]  /*2900*/  ULEA UR5, UR4, UR7, 0x3 ;  /* 0x0000000704057291 */ /* 0x000fe2000f8e18ff */
[----:B-1----:R-:W-:-:S04]  /*2910*/  LOP3.LUT R2, R12, UR6, RZ, 0x3c, !PT ;  /* 0x000000060c027c12 */ /* 0x002fc8000f8e3cff */
[----:B------:R-:W-:-:S04]  /*2920*/  SHF.L.U32 R3, R2, 0x1f, RZ ;  /* 0x0000001f02037819 */ /* 0x000fc800000006ff */
[----:B------:R-:W1:Y:S02]  /*2930*/  SYNCS.PHASECHK.TRANS64.TRYWAIT P0, [UR5], R3 ;  /* 0x00000003ff0075a7 */ /* 0x000e640008001105 */
[----:B-1----:R-:W-:Y:S05]  /*2940*/  @!P0 BRA `(.L_x_44) ;  /* 0x0000004c00888947 */ /* 0x002fea0003800000 */
.L_x_120:
[----:B------:R-:W-:-:S04]  /*2950*/  UIADD3 UR4, UPT, UPT, UR4, 0x1, URZ ;  /* 0x0000000104047890 */ /* 0x000fc8000fffe0ff */
[----:B------:R-:W-:-:S04]  /*2960*/  UISETP.NE.AND UP0, UPT, UR4, 0x4, UPT ;  /* 0x000000040400788c */ /* 0x000fc8000bf05270 */
[----:B------:R-:W-:Y:S02]  /*2970*/  USEL UR6, URZ, 0x1, UP0 ;  /* 0x00000001ff067887 */ /* 0x000fe40008000000 */
[----:B------:R-:W-:-:S04]  /*2980*/  USEL UR4, UR4, URZ, UP0 ;  /* 0x000000ff04047287 */ /* 0x000fc80008000000 */
[----:B------:R-:W-:Y:S01]  /*2990*/  ULEA UR5, UR4, UR7, 0x3 ;  /* 0x0000000704057291 */ /* 0x000fe2000f8e18ff */
[----:B------:R-:W-:-:S04]  /*29a0*/  LOP3.LUT R2, R2, UR6, RZ, 0x3c, !PT ;  /* 0x0000000602027c12 */ /* 0x000fc8000f8e3cff */
[----:B-1----:R-:W-:-:S04]  /*29b0*/  SHF.L.U32 R3, R2, 0x1f, RZ ;  /* 0x0000001f02037819 */ /* 0x002fc800000006ff */
[----:B------:R-:W1:Y:S02]  /*29c0*/  SYNCS.PHASECHK.TRANS64.TRYWAIT P0, [UR5], R3 ;  /* 0x00000003ff0075a7 */ /* 0x000e640008001105 */
[----:B-1----:R-:W-:Y:S05]  /*29d0*/  @!P0 BRA `(.L_x_45) ;  /* 0x0000004c007c8947 */ /* 0x002fea0003800000 */
.L_x_122:
[----:B------:R-:W-:-:S04]  /*29e0*/  UIADD3 UR4, UPT, UPT, UR4, 0x1, URZ ;  /* 0x0000000104047890 */ /* 0x000fc8000fffe0ff */
[----:B------:R-:W-:-:S04]  /*29f0*/  UISETP.NE.AND UP0, UPT, UR4, 0x4, UPT ;  /* 0x000000040400788c */ /* 0x000fc8000bf05270 */
[----:B------:R-:W-:Y:S02]  /*2a00*/  USEL UR5, URZ, 0x1, UP0 ;  /* 0x00000001ff057887 */ /* 0x000fe40008000000 */
[----:B------:R-:W-:-:S04]  /*2a10*/  USEL UR4, UR4, URZ, UP0 ;  /* 0x000000ff04047287 */ /* 0x000fc80008000000 */
[----:B------:R-:W-:Y:S01]  /*2a20*/  ULEA UR4, UR4, UR7, 0x3 ;  /* 0x0000000704047291 */ /* 0x000fe2000f8e18ff */
[----:B------:R-:W-:-:S04]  /*2a30*/  LOP3.LUT R2, R2, UR5, RZ, 0x3c, !PT ;  /* 0x0000000502027c12 */ /* 0x000fc8000f8e3cff */
[----:B------:R-:W-:Y:S01]  /*2a40*/  SHF.L.U32 R2, R2, 0x1f, RZ ;  /* 0x0000001f02027819 */ /* 0x000fe200000006ff */
[----:B-1----:R-:W-:-:S07]  /*2a50*/  IMAD.U32 R0, RZ, RZ, UR4 ;  /* 0x00000004ff007e24 */ /* 0x002fce000f8e00ff */
.L_x_46:
[----:B-1----:R1:W2:Y:S02]  /*2a60*/  SYNCS.PHASECHK.TRANS64.TRYWAIT P0, [R0+URZ], R2 ;  /* 0x00000002000075a7 */ /* 0x0022a400080011ff */
[----:B--2---:R-:W-:Y:S05]  /*2a70*/  @!P0 NANOSLEEP.SYNCS 0x989680 ;  /* 0x009896800000895d */ /* 0x004fea0003900000 */
[----:B------:R-:W2:Y:S02]  /*2a80*/  @!P0 SYNCS.PHASECHK.TRANS64 P0, [R0+URZ], R2 ;  /* 0x00000002000085a7 */ /* 0x000ea400080010ff */
[----:B--2---:R-:W-:Y:S05]  /*2a90*/  @P0 EXIT ;  /* 0x000000000000094d */ /* 0x004fea0003800000 */
[----:B------:R-:W-:Y:S05]  /*2aa0*/  BRA `(.L_x_46) ;  /* 0xfffffffc00ec7947 */ /* 0x000fea000383ffff */
.L_x_22:
[----:B------:R-:W-:-:S04]  /*2ab0*/  UISETP.NE.AND UP0, UPT, UR55, URZ, UPT ;  /* 0x000000ff3700728c */ /* 0x000fc8000bf05270 */
[----:B------:R-:W-:-:S09]  /*2ac0*/  UISETP.NE.OR UP0, UPT, UR18, 0x1, UP0 ;  /* 0x000000011200788c */ /* 0x000fd20008705670 */
[----:B------:R-:W-:Y:S05]  /*2ad0*/  BRA.U UP0, `(.L_x_47) ;  /* 0x0000000500487547 */ /* 0x000fea000b800000 */
[----:B------:R-:W-:Y:S01]  /*2ae0*/  ISETP.GE.U32.AND P2, PT, R0, 0x4, PT ;  /* 0x000000040000780c */ /* 0x000fe20003f46070 */
[----:B------:R-:W-:Y:S01]  /*2af0*/  IMAD.MOV.U32 R12, RZ, RZ, 0x1 ;  /* 0x00000001ff0c7424 */ /* 0x000fe200078e00ff */
[----:B------:R-:W-:Y:S02]  /*2b00*/  CS2R R10, SRZ ;  /* 0x00000000000a7805 */ /* 0x000fe4000001ff00 */
[----:B------:R-:W-:Y:S01]  /*2b10*/  CS2R R8, SRZ ;  /* 0x0000000000087805 */ /* 0x000fe2000001ff00 */
[----:B------:R-:W-:Y:S01]  /*2b20*/  UMOV UR6, 0x400 ;  /* 0x0000040000067882 */ /* 0x000fe20000000000 */
[----:B------:R-:W-:Y:S01]  /*2b30*/  UMOV UR5, URZ ;  /* 0x000000ff00057c82 */ /* 0x000fe20008000000 */
[----:B------:R-:W-:-:S12]  /*2b40*/  ULEA UR6, UR55, UR6, 0x18 ;  /* 0x0000000637067291 */ /* 0x000fd8000f8ec0ff */
.L_x_51:
[----:B------:R-:W-:Y:S02]  /*2b50*/  LEA R2, R8, UR6, 0x3 ;  /* 0x0000000608027c11 */ /* 0x000fe4000f8e18ff */
[----:B------:R-:W-:-:S03]  /*2b60*/  SHF.L.U32 R4, R9, 0x1f, RZ ;  /* 0x0000001f09047819 */ /* 0x000fc600000006ff */
[----:B------:R-:W-:Y:S01]  /*2b70*/  VIADD R5, R2, 0xd0 ;  /* 0x000000d002057836 */ /* 0x000fe20000000000 */
[----:B------:R-:W1:Y:S02]  /*2b80*/  SYNCS.PHASECHK.TRANS64.TRYWAIT P0, [R2+URZ+0xc0], R4 ;  /* 0x0000c004020075a7 */ /* 0x000e6400080011ff */
[----:B-1----:R-:W-:Y:S05]  /*2b90*/  @!P0 BRA `(.L_x_48) ;  /* 0x0000004c00248947 */ /* 0x002fea0003800000 */
.L_x_123:
[----:B------:R-:W-:Y:S01]  /*2ba0*/  ULEA UR4, UR5, UR6, 0x3 ;  /* 0x0000000605047291 */ /* 0x000fe2000f8e18ff */
[----:B-1----:R-:W-:Y:S01]  /*2bb0*/  PRMT R2, RZ, 0x654, R5 ;  /* 0x00000654ff027816 */ /* 0x002fe20000000005 */
[----:B------:R-:W-:Y:S01]  /*2bc0*/  @!P2 IMAD.MOV.U32 R4, RZ, RZ, 0x10 ;  /* 0x00000010ff04a424 */ /* 0x000fe200078e00ff */
[----:B------:R-:W-:Y:S01]  /*2bd0*/  SHF.L.U32 R5, R12, 0x1f, RZ ;  /* 0x0000001f0c057819 */ /* 0x000fe200000006ff */
[----:B------:R-:W-:Y:S01]  /*2be0*/  UIADD3 UR7, UPT, UPT, UR4, 0x60, URZ ;  /* 0x0000006004077890 */ /* 0x000fe2000fffe0ff */
[----:B------:R1:W-:Y:S05]  /*2bf0*/  SYNCS.ARRIVE.TRANS64.RED.A1T0 RZ, [R2+URZ], RZ ;  /* 0x000000ff02ff79a7 */ /* 0x0003ea00081004ff */
[----:B------:R-:W-:Y:S01]  /*2c00*/  IMAD.U32 R6, RZ, RZ, UR7 ;  /* 0x00000007ff067e24 */ /* 0x000fe2000f8e00ff */
[----:B------:R-:W2:Y:S04]  /*2c10*/  SYNCS.PHASECHK.TRANS64.TRYWAIT P0, [UR4+0x70], R5 ;  /* 0x00007005ff0075a7 */ /* 0x000ea80008001104 */
[----:B------:R-:W-:Y:S01]  /*2c20*/  PRMT R6, R0, 0x654, R6 ;  /* 0x0000065400067816 */ /* 0x000fe20000000006 */
[----:B-12---:R-:W-:Y:S06]  /*2c30*/  @!P0 BRA `(.L_x_49) ;  /* 0x0000004c00108947 */ /* 0x006fec0003800000 */
.L_x_125:
[----:B------:R-:W-:Y:S01]  /*2c40*/  ULEA UR8, UR5, UR6, 0x4 ;  /* 0x0000000605087291 */ /* 0x000fe2000f8e20ff */
[----:B------:R-:W-:Y:S01]  /*2c50*/  SEL R3, R6, R3, !P2 ;  /* 0x0000000306037207 */ /* 0x000fe20005000000 */
[----:B------:R-:W-:Y:S01]  /*2c60*/  UIADD3 UR9, UPT, UPT, UR4, 0x60, URZ ;  /* 0x0000006004097890 */ /* 0x000fe2000fffe0ff */
[----:B-1----:R-:W-:Y:S01]  /*2c70*/  LEA R2, R11, UR6, 0x3 ;  /* 0x000000060b027c11 */ /* 0x002fe2000f8e18ff */
[----:B------:R-:W-:Y:S01]  /*2c80*/  UIADD3 UR8, UPT, UPT, UR8, 0xf0, URZ ;  /* 0x000000f008087890 */ /* 0x000fe2000fffe0ff */
[----:B------:R1:W-:Y:S01]  /*2c90*/  @!P2 SYNCS.ARRIVE.TRANS64.RED RZ, [R3+URZ], R4 ;  /* 0x0000000403ffa9a7 */ /* 0x0003e200080004ff */
[----:B------:R-:W-:Y:S01]  /*2ca0*/  UIADD3 UR4, UPT, UPT, UR5, 0x1, URZ ;  /* 0x0000000105047890 */ /* 0x000fe2000fffe0ff */
[----:B------:R-:W-:-:S03]  /*2cb0*/  VIADD R8, R8, 0x1 ;  /* 0x0000000108087836 */ /* 0x000fc60000000000 */
[----:B------:R-:W-:Y:S02]  /*2cc0*/  UISETP.NE.AND UP0, UPT, UR4, 0x2, UPT ;  /* 0x000000020400788c */ /* 0x000fe4000bf05270 */
[----:B------:R-:W-:Y:S01]  /*2cd0*/  ISETP.NE.AND P0, PT, R8, 0x2, PT ;  /* 0x000000020800780c */ /* 0x000fe20003f05270 */
[----:B------:R-:W-:Y:S06]  /*2ce0*/  UGETNEXTWORKID.BROADCAST [UR8], [UR9] ;  /* 0x00000000080073ca */ /* 0x000fec0008000100 */
[----:B------:R-:W-:Y:S02]  /*2cf0*/  USEL UR7, URZ, 0x1, UP0 ;  /* 0x00000001ff077887 */ /* 0x000fe40008000000 */
[----:B------:R-:W-:-:S04]  /*2d00*/  USEL UR5, UR4, URZ, UP0 ;  /* 0x000000ff04057287 */ /* 0x000fc80008000000 */
[----:B------:R-:W-:Y:S02]  /*2d10*/  LOP3.LUT R12, R12, UR7, RZ, 0x3c, !PT ;  /* 0x000000070c0c7c12 */ /* 0x000fe4000f8e3cff */
[----:B-1----:R-:W-:-:S04]  /*2d20*/  SHF.L.U32 R4, R10, 0x1f, RZ ;  /* 0x0000001f0a047819 */ /* 0x002fc800000006ff */
[----:B------:R-:W1:Y:S02]  /*2d30*/  SYNCS.PHASECHK.TRANS64.TRYWAIT P1, [R2+URZ+0x60], R4 ;  /* 0x00006004020075a7 */ /* 0x000e6400080211ff */
[----:B-1----:R-:W-:Y:S05]  /*2d40*/  @!P1 BRA `(.L_x_50) ;  /* 0x0000004800e49947 */ /* 0x002fea0003800000 */
.L_x_126:
[C---:B-1----:R-:W-:Y:S01]  /*2d50*/  LEA R4, R11.reuse, UR6, 0x4 ;  /* 0x000000060b047c11 */ /* 0x042fe2000f8e20ff */
[----:B------:R-:W-:Y:S01]  /*2d60*/  VIADD R2, R2, 0x70 ;  /* 0x0000007002027836 */ /* 0x000fe20000000000 */
[----:B------:R-:W-:Y:S01]  /*2d70*/  SEL R8, R8, RZ, P0 ;  /* 0x000000ff08087207 */ /* 0x000fe20000000000 */
[----:B------:R-:W-:-:S03]  /*2d80*/  VIADD R11, R11, 0x1 ;  /* 0x000000010b0b7836 */ /* 0x000fc60000000000 */
[----:B------:R-:W1:Y:S01]  /*2d90*/  LDS.128 R4, [R4+0xf0] ;  /* 0x0000f00004047984 */ /* 0x000e620000000c00 */
[----:B------:R-:W-:Y:S02]  /*2da0*/  PRMT R2, RZ, 0x654, R2 ;  /* 0x00000654ff027816 */ /* 0x000fe40000000002 */
[C---:B------:R-:W-:Y:S01]  /*2db0*/  ISETP.NE.AND P1, PT, R11.reuse, 0x2, PT ;  /* 0x000000020b00780c */ /* 0x040fe20003f25270 */
[----:B------:R-:W-:Y:S01]  /*2dc0*/  @!PT LDS RZ, [RZ] ;  /* 0x00000000fffff984 */ /* 0x000fe20000000800 */
[----:B------:R-:W-:Y:S01]  /*2dd0*/  @!PT LDS RZ, [RZ] ;  /* 0x00000000fffff984 */ /* 0x000fe20000000800 */
[----:B------:R-:W-:Y:S01]  /*2de0*/  @!PT LDS RZ, [RZ] ;  /* 0x00000000fffff984 */ /* 0x000fe20000000800 */
[----:B------:R-:W-:Y:S01]  /*2df0*/  @!PT LDS RZ, [RZ] ;  /* 0x00000000fffff984 */ /* 0x000fe20000000800 */
[----:B------:R2:W-:Y:S06]  /*2e00*/  MEMBAR.ALL.CTA ;  /* 0x0000000000007992 */ /* 0x0005ec0000008000 */
[----:B--2---:R-:W2:Y:S01]  /*2e10*/  FENCE.VIEW.ASYNC.S ;  /* 0x00000000000073c6 */ /* 0x004ea20000000000 */
[----:B------:R-:W-:Y:S01]  /*2e20*/  SEL R11, R11, RZ, P1 ;  /* 0x000000ff0b0b7207 */ /* 0x000fe20000800000 */
[----:B--2---:R2:W-:Y:S01]  /*2e30*/  SYNCS.ARRIVE.TRANS64.RED.A1T0 RZ, [R2+URZ], RZ ;  /* 0x000000ff02ff79a7 */ /* 0x0045e200081004ff */
[----:B-1----:R-:W-:-:S02]  /*2e40*/  LOP3.LUT P3, RZ, R6, 0x1, RZ, 0xc0, !PT ;  /* 0x0000000106ff7812 */ /* 0x002fc4000786c0ff */
[----:B------:R-:W-:-:S04]  /*2e50*/  SEL R4, RZ, 0x1, P1 ;  /* 0x00000001ff047807 */ /* 0x000fc80000800000 */
[----:B------:R-:W-:Y:S02]  /*2e60*/  LOP3.LUT R10, R10, R4, RZ, 0x3c, !PT ;  /* 0x000000040a0a7212 */ /* 0x000fe400078e3cff */
[----:B--2---:R-:W-:-:S04]  /*2e70*/  SEL R2, RZ, 0x1, P0 ;  /* 0x00000001ff027807 */ /* 0x004fc80000000000 */
[----:B------:R-:W-:Y:S01]  /*2e80*/  LOP3.LUT R9, R9, R2, RZ, 0x3c, !PT ;  /* 0x0000000209097212 */ /* 0x000fe200078e3cff */
[----:B------:R-:W-:Y:S06]  /*2e90*/  @P3 BRA `(.L_x_51) ;  /* 0xfffffffc002c3947 */ /* 0x000fec000383ffff */
[----:B------:R-:W-:Y:S01]  /*2ea0*/  ULEA UR4, UR5, UR6, 0x3 ;  /* 0x0000000605047291 */ /* 0x000fe2000f8e18ff */
[----:B------:R-:W-:-:S08]  /*2eb0*/  SHF.L.U32 R2, R12, 0x1f, RZ ;  /* 0x0000001f0c027819 */ /* 0x000fd000000006ff */
[----:B------:R-:W1:Y:S02]  /*2ec0*/  SYNCS.PHASECHK.TRANS64 P0, [UR4+0x70], R2 ;  /* 0x00007002ff0075a7 */ /* 0x000e640008001004 */
[----:B-1----:R-:W-:Y:S05]  /*2ed0*/  @P0 BRA `(.L_x_52) ;  /* 0x0000000000080947 */ /* 0x002fea0003800000 */
[----:B------:R-:W1:Y:S02]  /*2ee0*/  SYNCS.PHASECHK.TRANS64.TRYWAIT P0, [UR4+0x70], R2 ;  /* 0x00007002ff0075a7 */ /* 0x000e640008001104 */
[----:B-1----:R-:W-:Y:S05]  /*2ef0*/  @!P0 BRA `(.L_x_53) ;  /* 0x00000048008c8947 */ /* 0x002fea0003800000 */
.L_x_52:
[----:B------:R-:W-:-:S04]  /*2f00*/  UIADD3 UR7, UPT, UPT, UR5, 0x1, URZ ;  /* 0x0000000105077890 */ /* 0x000fc8000fffe0ff */
[----:B------:R-:W-:-:S04]  /*2f10*/  UISETP.NE.AND UP0, UPT, UR7, 0x2, UPT ;  /* 0x000000020700788c */ /* 0x000fc8000bf05270 */
[----:B------:R-:W-:Y:S02]  /*2f20*/  USEL UR8, URZ, 0x1, UP0 ;  /* 0x00000001ff087887 */ /* 0x000fe40008000000 */
[----:B------:R-:W-:-:S04]  /*2f30*/  USEL UR7, UR7, URZ, UP0 ;  /* 0x000000ff07077287 */ /* 0x000fc80008000000 */
[----:B------:R-:W-:Y:S01]  /*2f40*/  ULEA UR7, UR7, UR6, 0x3 ;  /* 0x0000000607077291 */ /* 0x000fe2000f8e18ff */
[----:B-1----:R-:W-:-:S04]  /*2f50*/  LOP3.LUT R2, R12, UR8, RZ, 0x3c, !PT ;  /* 0x000000080c027c12 */ /* 0x002fc8000f8e3cff */
[----:B------:R-:W-:-:S04]  /*2f60*/  SHF.L.U32 R0, R2, 0x1f, RZ ;  /* 0x0000001f02007819 */ /* 0x000fc800000006ff */
[----:B------:R-:W1:Y:S02]  /*2f70*/  SYNCS.PHASECHK.TRANS64 P0, [UR7+0x70], R0 ;  /* 0x00007000ff0075a7 */ /* 0x000e640008001007 */
[----:B-1----:R-:W-:Y:S05]  /*2f80*/  @P0 EXIT ;  /* 0x000000000000094d */ /* 0x002fea0003800000 */
[----:B------:R-:W-:Y:S02]  /*2f90*/  SHF.L.U32 R2, R2, 0x1f, RZ ;  /* 0x0000001f02027819 */ /* 0x000fe400000006ff */
[----:B------:R-:W-:-:S07]  /*2fa0*/  MOV R0, UR7 ;  /* 0x0000000700007c02 */ /* 0x000fce0008000f00 */
.L_x_54:
[----:B-1----:R1:W2:Y:S02]  /*2fb0*/  SYNCS.PHASECHK.TRANS64.TRYWAIT P0, [R0+URZ+0x70], R2 ;  /* 0x00007002000075a7 */ /* 0x0022a400080011ff */
[----:B--2---:R-:W-:Y:S05]  /*2fc0*/  @!P0 NANOSLEEP.SYNCS 0x989680 ;  /* 0x009896800000895d */ /* 0x004fea0003900000 */
[----:B------:R-:W2:Y:S02]  /*2fd0*/  @!P0 SYNCS.PHASECHK.TRANS64 P0, [R0+URZ+0x70], R2 ;  /* 0x00007002000085a7 */ /* 0x000ea400080010ff */
[----:B--2---:R-:W-:Y:S05]  /*2fe0*/  @P0 EXIT ;  /* 0x000000000000094d */ /* 0x004fea0003800000 */
[----:B------:R-:W-:Y:S05]  /*2ff0*/  BRA `(.L_x_54) ;  /* 0xfffffffc00ec7947 */ /* 0x000fea000383ffff */
.L_x_47:
[----:B------:R-:W-:Y:S05]  /*3000*/  BRA.U UP4, `(.L_x_55) ;  /* 0x0000001104847547 */ /* 0x000fea000b800000 */
[----:B------:R-:W-:Y:S01]  /*3010*/  UMOV UR4, 0x40 ;  /* 0x0000004000047882 */ /* 0x000fe20000000000 */
[----:B------:R-:W-:Y:S01]  /*3020*/  NOP ;  /* 0x0000000000007918 */ /* 0x000fe20000000000 */
[----:B------:R-:W-:Y:S01]  /*3030*/  ULEA UR5, UR55, UR4, 0x18 ;  /* 0x0000000437057291 */ /* 0x000fe2000f8ec0ff */
[----:B------:R-:W-:Y:S02]  /*3040*/  UMOV UR6, 0x400 ;  /* 0x0000040000067882 */ /* 0x000fe40000000000 */
[----:B------:R-:W-:-:S06]  /*3050*/  ULEA UR6, UR55, UR6, 0x18 ;  /* 0x0000000637067291 */ /* 0x000fcc000f8ec0ff */
[----:B------:R-:W1:Y:S02]  /*3060*/  LDS.U8 R0, [UR5+0x1c] ;  /* 0x00001c05ff007984 */ /* 0x000e640008000000 */
[----:B-1----:R-:W-:-:S13]  /*3070*/  ISETP.NE.AND P0, PT, R0, RZ, PT ;  /* 0x000000ff0000720c */ /* 0x002fda0003f05270 */
[----:B------:R-:W-:Y:S05]  /*3080*/  @P0 BRA `(.L_x_56) ;  /* 0x0000000400080947 */ /* 0x000fea0003800000 */
[----:B------:R-:W-:Y:S02]  /*3090*/  UISETP.NE.U32.AND UP1, UPT, UR27, 0x1, UPT ;  /* 0x000000011b00788c */ /* 0x000fe4000bf25070 */
[----:B------:R-:W-:-:S07]  /*30a0*/  UIADD3 UR7, UPT, UPT, UR5, 0x8, URZ ;  /* 0x0000000805077890 */ /* 0x000fce000fffe0ff */
[----:B------:R-:W-:Y:S05]  /*30b0*/  BRA.U !UP1, `(.L_x_57) ;  /* 0x00000001099c7547 */ /* 0x000fea000b800000 */
[----:B------:R-:W-:Y:S01]  /*30c0*/  ELECT P0, URZ, PT ;  /* 0x0000000000ff782f */ /* 0x000fe20003800000 */
[----:B------:R-:W-:-:S12]  /*30d0*/  BSSY B0, `(.L_x_57) ;  /* 0x0000025000007945 */ /* 0x000fd80003800000 */
[----:B------:R-:W-:Y:S05]  /*30e0*/  @!P0 BRA `(.L_x_58) ;  /* 0x00000000008c8947 */ /* 0x000fea0003800000 */
[----:B------:R-:W-:-:S05]  /*30f0*/  UMOV UR4, 0x10 ;  /* 0x0000001000047882 */ /* 0x000fca0000000000 */
[----:B------:R-:W-:Y:S04]  /*3100*/  DEPBAR.LE SB1, 0x36 ;  /* 0x00009d800000791a */ /* 0x000fe80000000000 */
[----:B------:R-:W1:Y:S02]  /*3110*/  UTCATOMSWS.2CTA.FIND_AND_SET.ALIGN UP0, UR4, UR4 ;  /* 0x00000004000475e3 */ /* 0x000e640008200800 */
[----:B-1----:R-:W-:Y:S01]  /*3120*/  MOV R10, UR4 ;  /* 0x00000004000a7c02 */ /* 0x002fe20008000f00 */
[----:B------:R-:W-:Y:S06]  /*3130*/  BRA.U UP0, `(.L_x_59) ;  /* 0x0000000100187547 */ /* 0x000fec000b800000 */
.L_x_60:
[----:B------:R-:W-:Y:S05]  /*3140*/  NANOSLEEP 0x64 ;  /* 0x000000640000795d */ /* 0x000fea0003800000 */
[----:B------:R-:W-:-:S05]  /*3150*/  UMOV UR4, 0x10 ;  /* 0x0000001000047882 */ /* 0x000fca0000000000 */
[----:B------:R-:W-:Y:S04]  /*3160*/  DEPBAR.LE SB1, 0x36 ;  /* 0x00009d800000791a */ /* 0x000fe80000000000 */
[----:B------:R-:W1:Y:S02]  /*3170*/  UTCATOMSWS.2CTA.FIND_AND_SET.ALIGN UP0, UR4, UR4 ;  /* 0x00000004000475e3 */ /* 0x000e640008200800 */
[----:B-1----:R-:W-:Y:S01]  /*3180*/  MOV R10, UR4 ;  /* 0x00000004000a7c02 */ /* 0x002fe20008000f00 */
[----:B------:R-:W-:Y:S05]  /*3190*/  BRA.U !UP0, `(.L_x_60) ;  /* 0xfffffffd08e87547 */ /* 0x000fea000b83ffff */
.L_x_59:
[----:B------:R-:W1:Y:S01]  /*31a0*/  LDS R6, [UR5+0x10] ;  /* 0x00001005ff067984 */ /* 0x000e620008000800 */
[----:B------:R-:W-:Y:S01]  /*31b0*/  IMAD.U32 R0, RZ, RZ, UR6 ;  /* 0x00000006ff007e24 */ /* 0x000fe2000f8e00ff */
[----:B------:R-:W-:-:S03]  /*31c0*/  MOV R4, UR28 ;  /* 0x0000001c00047c02 */ /* 0x000fc60008000f00 */
[----:B------:R-:W-:Y:S01]  /*31d0*/  VIADD R0, R0, 0x110 ;  /* 0x0000011000007836 */ /* 0x000fe20000000000 */
[----:B-1----:R-:W-:-:S04]  /*31e0*/  SHF.L.U32 R6, R6, 0x1f, RZ ;  /* 0x0000001f06067819 */ /* 0x002fc800000006ff */
[----:B------:R-:W1:Y:S02]  /*31f0*/  SYNCS.PHASECHK.TRANS64.TRYWAIT P0, [UR5+0x8], R6 ;  /* 0x00000806ff0075a7 */ /* 0x000e640008001105 */
[----:B-1----:R-:W-:Y:S05]  /*3200*/  @P0 BRA `(.L_x_61) ;  /* 0x0000000000080947 */ /* 0x002fea0003800000 */
[----:B------:R-:W1:Y:S02]  /*3210*/  SYNCS.PHASECHK.TRANS64.TRYWAIT P0, [UR5+0x8], R6 ;  /* 0x00000806ff0075a7 */ /* 0x000e640008001105 */
[----:B-1----:R-:W-:Y:S05]  /*3220*/  @!P0 BRA `(.L_x_62) ;  /* 0x0000004400d88947 */ /* 0x002fea0003800000 */
.L_x_61:
[----:B------:R-:W-:Y:S01]  /*3230*/  PRMT R4, R4, 0x654, R0 ;  /* 0x0000065404047816 */ /* 0x000fe20000000000 */
[----:B------:R-:W-:Y:S01]  /*3240*/  HFMA2 R0, -RZ, RZ, 0, 5.9604644775390625e-08 ;  /* 0x00000001ff007431 */ /* 0x000fe200000001ff */
[----:B------:R-:W-:Y:S01]  /*3250*/  UPRMT UR4, UR28, 0x654, UR7 ;  /* 0x000006541c047896 */ /* 0x000fe20008000007 */
[----:B------:R-:W-:Y:S02]  /*3260*/  IMAD.MOV.U32 R8, RZ, RZ, 0xffff ;  /* 0x0000ffffff087424 */ /* 0x000fe400078e00ff */
[----:B-1----:R-:W-:Y:S02]  /*3270*/  IMAD.MOV.U32 R6, RZ, RZ, 0x4 ;  /* 0x00000004ff067424 */ /* 0x002fe400078e00ff */
[----:B------:R-:W-:Y:S01]  /*3280*/  IMAD.SHL.U32 R9, R10, 0x20, RZ ;  /* 0x000000200a097824 */ /* 0x000fe200078e00ff */
[----:B------:R-:W-:Y:S02]  /*3290*/  MOV R5, UR4 ;  /* 0x0000000400057c02 */ /* 0x000fe40008000f00 */
[-C--:B------:R-:W-:Y:S01]  /*32a0*/  SHF.L.U32 R8, R8, R10.reuse, RZ ;  /* 0x0000000a08087219 */ /* 0x080fe200000006ff */
[----:B------:R1:W-:Y:S01]  /*32b0*/  SYNCS.ARRIVE.TRANS64.RED RZ, [UR4], R6 ;  /* 0x00000006ffff79a7 */ /* 0x0003e20008000404 */
[----:B------:R-:W-:Y:S01]  /*32c0*/  SHF.L.U32 R7, R0, R10, RZ ;  /* 0x0000000a00077219 */ /* 0x000fe200000006ff */
[----:B------:R1:W-:Y:S04]  /*32d0*/  STS [UR6+0x110], R9 ;  /* 0x00011009ff007988 */ /* 0x0003e80008000806 */
[----:B------:R1:W-:Y:S04]  /*32e0*/  STAS [R4.64], R10 ;  /* 0x0000000a04007dbd */ /* 0x0003e8000c0008ff */
[----:B------:R1:W-:Y:S04]  /*32f0*/  ATOMS.OR RZ, [UR5+0x14], R8 ;  /* 0x00001408ffff798c */ /* 0x0003e8000b000005 */
[----:B------:R1:W-:Y:S04]  /*3300*/  ATOMS.OR RZ, [UR5+0x18], R7 ;  /* 0x00001807ffff798c */ /* 0x0003e8000b000005 */
[----:B------:R1:W-:Y:S02]  /*3310*/  ATOMS.XOR RZ, [UR5+0x10], R0 ;  /* 0x00001000ffff798c */ /* 0x0003e4000b800005 */
.L_x_58:
[----:B------:R-:W-:Y:S05]  /*3320*/  BSYNC B0 ;  /* 0x0000000000007941 */ /* 0x000fea0003800000 */
.L_x_57:
[----:B------:R-:W-:Y:S05]  /*3330*/  BRA.U UP1, `(.L_x_63) ;  /* 0x00000001016c7547 */ /* 0x000fea000b800000 */
[----:B------:R-:W-:-:S03]  /*3340*/  UMOV UR4, 0xffffffff ;  /* 0xffffffff00047882 */ /* 0x000fc60000000000 */
[----:B------:R-:W-:Y:S05]  /*3350*/  BRA.DIV UR4, `(.L_x_64) ;  /* 0x0000004604a47947 */ /* 0x000fea000b800000 */
[----:B------:R-:W-:-:S13]  /*3360*/  ELECT P0, URZ, PT ;  /* 0x0000000000ff782f */ /* 0x000fda0003800000 */
.L_x_130:
[----:B------:R-:W-:Y:S05]  /*3370*/  @!P0 BRA `(.L_x_63) ;  /* 0x00000000005c8947 */ /* 0x000fea0003800000 */
[----:B-1----:R-:W1:Y:S02]  /*3380*/  LDS R4, [UR5+0x10] ;  /* 0x00001005ff047984 */ /* 0x002e640008000800 */
[----:B-1----:R-:W-:-:S04]  /*3390*/  SHF.L.U32 R4, R4, 0x1f, RZ ;  /* 0x0000001f04047819 */ /* 0x002fc800000006ff */
[----:B------:R-:W1:Y:S02]  /*33a0*/  SYNCS.PHASECHK.TRANS64.TRYWAIT P0, [UR5+0x8], R4 ;  /* 0x00000804ff0075a7 */ /* 0x000e640008001105 */
[----:B-1----:R-:W-:Y:S05]  /*33b0*/  @P0 BRA `(.L_x_65) ;  /* 0x0000000000080947 */ /* 0x002fea0003800000 */
[----:B------:R-:W1:Y:S02]  /*33c0*/  SYNCS.PHASECHK.TRANS64.TRYWAIT P0, [UR5+0x8], R4 ;  /* 0x00000804ff0075a7 */ /* 0x000e640008001105 */
[----:B-1----:R-:W-:Y:S05]  /*33d0*/  @!P0 BRA `(.L_x_66) ;  /* 0x0000004400a88947 */ /* 0x002fea0003800000 */
.L_x_65:
[----:B------:R-:W2:Y:S01]  /*33e0*/  LDS R6, [UR6+0x110] ;  /* 0x00011006ff067984 */ /* 0x000ea20008000800 */
[----:B-1----:R-:W-:Y:S02]  /*33f0*/  HFMA2 R0, -RZ, RZ, 0, 5.9604644775390625e-08 ;  /* 0x00000001ff007431 */ /* 0x002fe400000001ff */
[----:B------:R-:W-:Y:S01]  /*3400*/  IMAD.MOV.U32 R4, RZ, RZ, 0xffff ;  /* 0x0000ffffff047424 */ /* 0x000fe200078e00ff */
[----:B------:R-:W-:Y:S01]  /*3410*/  UPRMT UR4, UR28, 0x654, UR7 ;  /* 0x000006541c047896 */ /* 0x000fe20008000007 */
[----:B--2---:R-:W-:-:S03]  /*3420*/  IMAD.SHL.U32 R5, R6, 0x20, RZ ;  /* 0x0000002006057824 */ /* 0x004fc600078e00ff */
[-C--:B------:R-:W-:Y:S02]  /*3430*/  SHF.L.U32 R4, R4, R6.reuse, RZ ;  /* 0x0000000604047219 */ /* 0x080fe400000006ff */
[----:B------:R-:W-:Y:S01]  /*3440*/  SHF.L.U32 R6, R0, R6, RZ ;  /* 0x0000000600067219 */ /* 0x000fe200000006ff */
[----:B------:R2:W-:Y:S04]  /*3450*/  STS [UR6+0x110], R5 ;  /* 0x00011005ff007988 */ /* 0x0005e80008000806 */
[----:B------:R2:W-:Y:S04]  /*3460*/  ATOMS.OR RZ, [UR5+0x14], R4 ;  /* 0x00001404ffff798c */ /* 0x0005e8000b000005 */
[----:B------:R2:W-:Y:S01]  /*3470*/  ATOMS.OR RZ, [UR5+0x18], R6 ;  /* 0x00001806ffff798c */ /* 0x0005e2000b000005 */
[----:B------:R-:W-:Y:S03]  /*3480*/  SYNCS.ARRIVE.TRANS64.RED.A1T0 RZ, [UR4], RZ ;  /* 0x000000ffffff79a7 */ /* 0x000fe60008100404 */
[----:B------:R2:W-:Y:S01]  /*3490*/  ATOMS.XOR RZ, [UR5+0x10], R0 ;  /* 0x00001000ffff798c */ /* 0x0005e2000b800005 */
[----:B------:R-:W-:Y:S05]  /*34a0*/  BRA `(.L_x_63) ;  /* 0x0000000000107947 */ /* 0x000fea0003800000 */
.L_x_56:
[----:B------:R-:W-:Y:S02]  /*34b0*/  MOV R0, 0xffffffff ;  /* 0xffffffff00007802 */ /* 0x000fe40000000f00 */
[----:B------:R-:W-:-:S03]  /*34c0*/  MOV R4, 0x34f0 ;  /* 0x000034f000047802 */ /* 0x000fc60000000f00 */
[----:B------:R1:W-:Y:S04]  /*34d0*/  STS [UR6+0x110], R0 ;  /* 0x00011000ff007988 */ /* 0x0003e80008000806 */
[----:B-1---5:R-:W-:Y:S05]  /*34e0*/  CALL.REL.NOINC `($__internal_1_$__cuda_sm10x_tcgen05_guardrail_trap_phase_invalid_during_alloc) ;  /* 0x0000004800b07944 */ /* 0x022fea0003c00000 */
.L_x_63:
[----:B------:R-:W-:Y:S05]  /*34f0*/  WARPSYNC.ALL ;  /* 0x0000000000007948 */ /* 0x000fea0003800000 */
[----:B------:R-:W3:Y:S01]  /*3500*/  S2UR UR4, SR_CgaCtaId ;  /* 0x00000000000479c3 */ /* 0x000ee20000008800 */
[----:B------:R-:W-:Y:S01]  /*3510*/  UMOV UR13, 0x400 ;  /* 0x00000400000d7882 */ /* 0x000fe20000000000 */
[----:B------:R-:W-:-:S06]  /*3520*/  NOP ;  /* 0x0000000000007918 */ /* 0x000fcc0000000000 */
[----:B------:R-:W-:Y:S06]  /*3530*/  BAR.ARV 0x6, 0xa0 ;  /* 0x0182800000007b1d */ /* 0x000fec0000002000 */
[----:B------:R-:W4:Y:S01]  /*3540*/  LDCU UR6, c[0x0][0x38c] ;  /* 0x00007180ff0677ac */ /* 0x000f220008000800 */
[----:B------:R-:W-:Y:S01]  /*3550*/  LOP3.LUT R3, R3, 0xffff, RZ, 0xc0, !PT ;  /* 0x0000ffff03037812 */ /* 0x000fe200078ec0ff */
[----:B-1----:R-:W-:Y:S01]  /*3560*/  IMAD.MOV.U32 R9, RZ, RZ, 0x1 ;  /* 0x00000001ff097424 */ /* 0x002fe200078e00ff */
[----:B------:R-:W-:Y:S01]  /*3570*/  LOP3.LUT R2, R2, 0xffff, RZ, 0xc0, !PT ;  /* 0x0000ffff02027812 */ /* 0x000fe200078ec0ff */
[----:B------:R-:W-:Y:S01]  /*3580*/  IMAD.MOV.U32 R8, RZ, RZ, RZ ;  /* 0x000000ffff087224 */ /* 0x000fe200078e00ff */
[----:B------:R-:W-:Y:S01]  /*3590*/  R2UR UR16, R3 ;  /* 0x00000000031072ca */ /* 0x000fe200000e0000 */
[----:B------:R-:W-:Y:S01]  /*35a0*/  UMOV UR20, URZ ;  /* 0x000000ff00147c82 */ /* 0x000fe20008000000 */
[----:B------:R-:W-:-:S02]  /*35b0*/  R2UR UR24, R2 ;  /* 0x00000000021872ca */ /* 0x000fc400000e0000 */
[----:B------:R-:W-:Y:S01]  /*35c0*/  CS2R R2, SRZ ;  /* 0x0000000000027805 */ /* 0x000fe2000001ff00 */
[----:B------:R-:W-:Y:S01]  /*35d0*/  UMOV UR10, URZ ;  /* 0x000000ff000a7c82 */ /* 0x000fe20008000000 */
[----:B---3--:R-:W-:Y:S02]  /*35e0*/  ULEA UR13, UR4, UR13, 0x18 ;  /* 0x0000000d040d7291 */ /* 0x008fe4000f8ec0ff */
[----:B------:R-:W-:Y:S02]  /*35f0*/  UISETP.NE.AND UP3, UPT, UR27, URZ, UPT ;  /* 0x000000ff1b00728c */ /* 0x000fe4000bf65270 */
[----:B------:R-:W-:Y:S02]  /*3600*/  UIADD3 UR5, UPT, UPT, UR13, 0x4400, URZ ;  /* 0x000044000d057890 */ /* 0x000fe4000fffe0ff */
[----:B------:R-:W-:Y:S02]  /*3610*/  UIADD3 UR4, UPT, UPT, UR13, 0x8400, URZ ;  /* 0x000084000d047890 */ /* 0x000fe4000fffe0ff */
[----:B----4-:R-:W-:Y:S01]  /*3620*/  UIADD3 UR6, UPT, UPT, UR6, 0x1f, URZ ;  /* 0x0000001f06067890 */ /* 0x010fe2000fffe0ff */
[----:B--2---:R-:W1:Y:S01]  /*3630*/  LDS R0, [UR13+0x110] ;  /* 0x0001100dff007984 */ /* 0x004e620008000800 */
[----:B------:R-:W-:-:S02]  /*3640*/  USHF.R.U32.HI UR5, URZ, 0x4, UR5 ;  /* 0x00000004ff057899 */ /* 0x000fc40008011605 */
[----:B------:R-:W-:Y:S02]  /*3650*/  USHF.R.S32.HI UR21, URZ, 0x1f, UR6 ;  /* 0x0000001fff157899 */ /* 0x000fe40008011406 */
[----:B------:R-:W-:Y:S02]  /*3660*/  USHF.R.U32.HI UR4, URZ, 0x4, UR4 ;  /* 0x00000004ff047899 */ /* 0x000fe40008011604 */
[----:B------:R-:W-:Y:S02]  /*3670*/  ULEA.HI UR21, UR21, UR6, URZ, 0x5 ;  /* 0x0000000615157291 */ /* 0x000fe4000f8f28ff */
[----:B------:R-:W-:Y:S02]  /*3680*/  ULOP3.LUT UR5, UR5, 0x3fff, URZ, 0xc0, !UPT ;  /* 0x00003fff05057892 */ /* 0x000fe4000f8ec0ff */
[----:B------:R-:W-:Y:S02]  /*3690*/  USHF.R.S32.HI UR21, URZ, 0x5, UR21 ;  /* 0x00000005ff157899 */ /* 0x000fe40008011415 */
[----:B------:R-:W-:-:S02]  /*36a0*/  ULOP3.LUT UR18, UR4, 0x3fff, URZ, 0xc0, !UPT ;  /* 0x00003fff04127892 */ /* 0x000fc4000f8ec0ff */
[----:B------:R-:W-:Y:S02]  /*36b0*/  UISETP.LT.AND UP0, UPT, UR21, 0x1, UPT ;  /* 0x000000011500788c */ /* 0x000fe4000bf01270 */
[----:B------:R-:W-:Y:S02]  /*36c0*/  ULOP3.LUT UR17, UR5, 0x10000, URZ, 0xfc, !UPT ;  /* 0x0001000005117892 */ /* 0x000fe4000f8efcff */
[----:B------:R-:W-:Y:S02]  /*36d0*/  ULOP3.LUT UR18, UR18, 0x10000, URZ, 0xfc, !UPT ;  /* 0x0001000012127892 */ /* 0x000fe4000f8efcff */
[----:B------:R-:W-:Y:S01]  /*36e0*/  USEL UR25, UR21, 0x1, !UP0 ;  /* 0x0000000115197887 */ /* 0x000fe2000c000000 */
[----:B------:R-:W-:Y:S01]  /*36f0*/  UMOV UR11, URZ ;  /* 0x000000ff000b7c82 */ /* 0x000fe20008000000 */
[----:B------:R-:W-:Y:S01]  /*3700*/  UMOV UR22, 0x0 ;  /* 0x0000000000167882 */ /* 0x000fe20000000000 */
[----:B------:R-:W-:Y:S01]  /*3710*/  UMOV UR23, 0x101004a0 ;  /* 0x101004a000177882 */ /* 0x000fe20000000000 */
[----:B-1----:R-:W-:-:S15]  /*3720*/  R2UR UR26, R0 ;  /* 0x00000000001a72ca */ /* 0x002fde00000e0000 */
.L_x_74:
[C---:B------:R-:W-:Y:S02]  /*3730*/  LEA R0, R8.reuse, UR13, 0x3 ;  /* 0x0000000d08007c11 */ /* 0x040fe4000f8e18ff */
[----:B------:R-:W-:Y:S02]  /*3740*/  SHF.L.U32 R4, R3, 0x1f, RZ ;  /* 0x0000001f03047819 */ /* 0x000fe400000006ff */
[----:B------:R-:W-:Y:S02]  /*3750*/  LEA R5, R8, UR13, 0x4 ;  /* 0x0000000d08057c11 */ /* 0x000fe4000f8e20ff */
[----:B------:R-:W1:Y:S02]  /*3760*/  SYNCS.PHASECHK.TRANS64.TRYWAIT P0, [R0+URZ+0x60], R4 ;  /* 0x00006004000075a7 */ /* 0x000e6400080011ff */
[----:B-1-3--:R-:W-:Y:S05]  /*3770*/  @!P0 BRA `(.L_x_67) ;  /* 0x0000004000d88947 */ /* 0x00afea0003800000 */
.L_x_131:
[----:B-1----:R-:W1:Y:S01]  /*3780*/  LDS.128 R4, [R5+0xf0] ;  /* 0x0000f00005047984 */ /* 0x002e620000000c00 */
[----:B------:R-:W-:Y:S02]  /*3790*/  VIADD R0, R0, 0x70 ;  /* 0x0000007000007836 */ /* 0x000fe40000000000 */
[----:B------:R-:W-:Y:S01]  /*37a0*/  VIADD R8, R8, 0x1 ;  /* 0x0000000108087836 */ /* 0x000fe20000000000 */
[----:B------:R-:W-:Y:S01]  /*37b0*/  @!PT LDS RZ, [RZ] ;  /* 0x00000000fffff984 */ /* 0x000fe20000000800 */
[----:B------:R-:W-:Y:S01]  /*37c0*/  @!PT LDS RZ, [RZ] ;  /* 0x00000000fffff984 */ /* 0x000fe20000000800 */
[----:B------:R-:W-:Y:S01]  /*37d0*/  @!PT LDS RZ, [RZ] ;  /* 0x00000000fffff984 */ /* 0x000fe20000000800 */
[----:B------:R-:W-:Y:S01]  /*37e0*/  @!PT LDS RZ, [RZ] ;  /* 0x00000000fffff984 */ /* 0x000fe20000000800 */
[----:B------:R2:W-:Y:S06]  /*37f0*/  MEMBAR.ALL.CTA ;  /* 0x0000000000007992 */ /* 0x0005ec0000008000 */
[----:B--2---:R-:W2:Y:S01]  /*3800*/  FENCE.VIEW.ASYNC.S ;  /* 0x00000000000073c6 */ /* 0x004ea20000000000 */
[----:B------:R-:W-:-:S04]  /*3810*/  PRMT R0, RZ, 0x654, R0 ;  /* 0x00000654ff007816 */ /* 0x000fc80000000000 */
[----:B--2---:R2:W-:Y:S01]  /*3820*/  SYNCS.ARRIVE.TRANS64.RED.A1T0 RZ, [R0+URZ], RZ ;  /* 0x000000ff00ff79a7 */ /* 0x0045e200081004ff */
[----:B-1----:R-:W-:Y:S01]  /*3830*/  LOP3.LUT P1, RZ, R6, 0x1, RZ, 0xc0, !PT ;  /* 0x0000000106ff7812 */ /* 0x002fe2000782c0ff */
[----:B--2---:R-:W-:-:S12]  /*3840*/  BRA.U UP3, `(.L_x_68) ;  /* 0x0000000103cc7547 */ /* 0x004fd8000b800000 */
[----:B------:R-:W1:Y:S01]  /*3850*/  LDCU UR4, c[0x0][0x38c] ;  /* 0x00007180ff0477ac */ /* 0x000e620008000800 */
[----:B------:R-:W-:Y:S02]  /*3860*/  PLOP3.LUT P2, PT, PT, PT, PT, 0x80, 0x8 ;  /* 0x000000000008781c */ /* 0x000fe40003f4f070 */
[----:B------:R-:W-:Y:S01]  /*3870*/  SHF.L.U32 R4, R9, 0x1f, RZ ;  /* 0x0000001f09047819 */ /* 0x000fe200000006ff */
[----:B------:R-:W-:Y:S02]  /*3880*/  ULEA UR19, UR20, UR13, 0x3 ;  /* 0x0000000d14137291 */ /* 0x000fe4000f8e18ff */
[----:B-1----:R-:W-:-:S06]  /*3890*/  UISETP.GE.AND UP0, UPT, UR4, 0x1, UPT ;  /* 0x000000010400788c */ /* 0x002fcc000bf06270 */
[----:B------:R-:W-:-:S05]  /*38a0*/  PLOP3.LUT P0, PT, PT, PT, UP0, 0x80, 0x8 ;  /* 0x000000000008781c */ /* 0x000fca0003f0f008 */
[----:B------:R-:W-:-:S08]  /*38b0*/  @UP0 ULEA UR4, UR10, UR13, 0x3 ;  /* 0x0000000d0a040291 */ /* 0x000fd0000f8e18ff */
[----:B------:R-:W-:-:S04]  /*38c0*/  @P0 SHF.L.U32 R0, R2, 0x1f, RZ ;  /* 0x0000001f02000819 */ /* 0x000fc800000006ff */
[----:B------:R1:W2:Y:S01]  /*38d0*/  @P0 SYNCS.PHASECHK.TRANS64.TRYWAIT P2, [UR4], R0 ;  /* 0x00000000ff0005a7 */ /* 0x0002a20008041104 */
[----:B------:R-:W3:Y:S02]  /*38e0*/  SYNCS.PHASECHK.TRANS64.TRYWAIT P0, [UR19+0xa0], R4 ;  /* 0x0000a004ff0075a7 */ /* 0x000ee40008001113 */
[----:B-123--:R-:W-:Y:S05]  /*38f0*/  @!P0 BRA `(.L_x_69) ;  /* 0x00000040008c8947 */ /* 0x00efea0003800000 */
.L_x_133:
[----:B------:R-:W-:Y:S01]  /*3900*/  UMOV UR14, UR11 ;  /* 0x0000000b000e7c82 */ /* 0x000fe20008000000 */
[----:B------:R-:W-:Y:S05]  /*3910*/  BRA.U !UP0, `(.L_x_70) ;  /* 0x0000000108887547 */ /* 0x000fea000b800000 */
[----:B------:R-:W-:Y:S02]  /*3920*/  UIADD3 UR14, UPT, UPT, UR25, UR11, URZ ;  /* 0x0000000b190e7290 */ /* 0x000fe4000fffe0ff */
[----:B------:R-:W-:Y:S02]  /*3930*/  ULEA UR15, UR20, UR26, 0x6 ;  /* 0x0000001a140f7291 */ /* 0x000fe4000f8e30ff */
[----:B------:R-:W-:Y:S01]  /*3940*/  UPLOP3.LUT UP2, UPT, UPT, UPT, UPT, 0x40, 0x4 ;  /* 0x000000000004789c */ /* 0x000fe20003f4e870 */
[----:B------:R-:W-:Y:S01]  /*3950*/  UMOV UR12, UR21 ;  /* 0x00000015000c7c82 */ /* 0x000fe20008000000 */
[----:B------:R-:W-:-:S09]  /*3960*/  UMOV UR5, UR10 ;  /* 0x0000000a00057c82 */ /* 0x000fd20008000000 */
.L_x_73:
[----:B--2---:R-:W-:Y:S01]  /*3970*/  ULEA UR6, UR5, UR13, 0x3 ;  /* 0x0000000d05067291 */ /* 0x004fe2000f8e18ff */
[----:B---3--:R-:W-:Y:S11]  /*3980*/  @P2 BRA `(.L_x_71) ;  /* 0x00000000000c2947 */ /* 0x008ff60003800000 */
[----:B-1----:R-:W-:Y:S04]  /*3990*/  SHF.L.U32 R4, R2, 0x1f, RZ ;  /* 0x0000001f02047819 */ /* 0x002fe800000006ff */
[----:B------:R-:W1:Y:S02]  /*39a0*/  SYNCS.PHASECHK.TRANS64.TRYWAIT P0, [UR6], R4 ;  /* 0x00000004ff0075a7 */ /* 0x000e640008001106 */
[----:B-1----:R-:W-:Y:S05]  /*39b0*/  @!P0 BRA `(.L_x_72) ;  /* 0x0000004000748947 */ /* 0x002fea0003800000 */
.L_x_71:
[----:B------:R-:W-:Y:S01]  /*39c0*/  UISETP.NE.AND UP0, UPT, UR12, 0x1, UPT ;  /* 0x000000010c00788c */ /* 0x000fe2000bf05270 */
[----:B------:R-:W-:Y:S01]  /*39d0*/  PLOP3.LUT P2, PT, PT, PT, PT, 0x80, 0x8 ;  /* 0x000000000008781c */ /* 0x000fe20003f4f070 */
[----:B------:R-:W-:Y:S02]  /*39e0*/  UIADD3 UR4, UPT, UPT, UR5, 0x1, URZ ;  /* 0x0000000105047890 */ /* 0x000fe4000fffe0ff */
[----:B------:R-:W-:Y:S02]  /*39f0*/  ULEA UR8, UR5, UR18, 0x6 ;  /* 0x0000001205087291 */ /* 0x000fe4000f8e30ff */
[----:B------:R-:W-:Y:S01]  /*3a00*/  UISETP.NE.AND UP1, UPT, UR4, 0x4, UPT ;  /* 0x000000040400788c */ /* 0x000fe2000bf25270 */
[----:B------:R-:W-:Y:S01]  /*3a10*/  PLOP3.LUT P0, PT, PT, PT, UP0, 0x80, 0x8 ;  /* 0x000000000008781c */ /* 0x000fe20003f0f008 */
[----:B------:R-:W-:Y:S02]  /*3a20*/  UIADD3 UR11, UPT, UPT, UR11, 0x1, URZ ;  /* 0x000000010b0b7890 */ /* 0x000fe4000fffe0ff */
[----:B------:R-:W-:Y:S02]  /*3a30*/  USEL UR7, URZ, 0x1, UP1 ;  /* 0x00000001ff077887 */ /* 0x000fe40008800000 */
[----:B------:R-:W-:Y:S01]  /*3a40*/  USEL UR10, UR4, URZ, UP1 ;  /* 0x000000ff040a7287 */ /* 0x000fe20008800000 */
[----:B------:R-:W-:Y:S01]  /*3a50*/  UMOV UR9, 0xc0004010 ;  /* 0xc000401000097882 */ /* 0x000fe20000000000 */
[----:B------:R-:W-:Y:S02]  /*3a60*/  UIADD3 UR12, UPT, UPT, UR12, -0x1, URZ ;  /* 0xffffffff0c0c7890 */ /* 0x000fe4000fffe0ff */
[----:B------:R-:W-:Y:S01]  /*3a70*/  LOP3.LUT R2, R2, UR7, RZ, 0x3c, !PT ;  /* 0x0000000702027c12 */ /* 0x000fe2000f8e3cff */
[----:B------:R-:W-:Y:S01]  /*3a80*/  @UP0 ULEA UR4, UR10, UR13, 0x3 ;  /* 0x0000000d0a040291 */ /* 0x000fe2000f8e18ff */
[----:B------:R-:W-:Y:S02]  /*3a90*/  UMOV UR7, 0xc0004010 ;  /* 0xc000401000077882 */ /* 0x000fe40000000000 */
[----:B-1----:R-:W-:Y:S01]  /*3aa0*/  @P0 SHF.L.U32 R0, R2, 0x1f, RZ ;  /* 0x0000001f02000819 */ /* 0x002fe200000006ff */
[----:B------:R-:W-:Y:S05]  /*3ab0*/  UISETP.NE.AND UP0, UPT, UR11, UR14, UPT ;  /* 0x0000000e0b00728c */ /* 0x000fea000bf05270 */
[----:B------:R2:W3:Y:S01]  /*3ac0*/  @P0 SYNCS.PHASECHK.TRANS64.TRYWAIT P2, [UR4], R0 ;  /* 0x00000000ff0005a7 */ /* 0x0004e20008041104 */
[----:B------:R-:W-:Y:S02]  /*3ad0*/  UIADD3 UR4, UPT, UPT, UR6, 0x20, URZ ;  /* 0x0000002006047890 */ /* 0x000fe4000fffe0ff */
[----:B------:R-:W-:Y:S03]  /*3ae0*/  ULEA UR6, UR5, UR17, 0x8 ;  /* 0x0000001105067291 */ /* 0x000fe6000f8e40ff */
[----:B------:R-:W-:Y:S06]  /*3af0*/  UMOV UR5, UR10 ;  /* 0x0000000a00057c82 */ /* 0x000fec0008000000 */
[----:B------:R2:W-:Y:S01]  /*3b00*/  UTCIMMA.2CTA gdesc[UR6], gdesc[UR8], tmem[UR15], tmem[UR22], idesc[UR23], UP2 ;  /* 0x00ff1608060075ea */ /* 0x0005e2000920010f */
[----:B------:R-:W-:Y:S01]  /*3b10*/  UPLOP3.LUT UP2, UPT, UPT, UPT, UPT, 0x80, 0x8 ;  /* 0x000000000008789c */ /* 0x000fe20003f4f070 */
[----:B------:R2:W-:Y:S01]  /*3b20*/  UTCBAR.2CTA.MULTICAST [UR4], URZ, UR16 ;  /* 0x000000ff040073e9 */ /* 0x0005e20008200810 */
[----:B------:R-:W-:Y:S09]  /*3b30*/  BRA.U UP0, `(.L_x_73) ;  /* 0xfffffffd008c7547 */ /* 0x000ff2000b83ffff */
.L_x_70:
[----:B--2---:R-:W-:Y:S01]  /*3b40*/  UIADD3 UR4, UPT, UPT, UR19, 0x80, URZ ;  /* 0x0000008013047890 */ /* 0x004fe2000fffe0ff */
[----:B------:R-:W-:-:S08]  /*3b50*/  UMOV UR11, UR14 ;  /* 0x0000000e000b7c82 */ /* 0x000fd00008000000 */
[----:B------:R2:W-:Y:S01]  /*3b60*/  UTCBAR.2CTA.MULTICAST [UR4], URZ, UR24 ;  /* 0x000000ff040073e9 */ /* 0x0005e20008200818 */
[----:B------:R-:W-:Y:S02]  /*3b70*/  NOP ;  /* 0x0000000000007918 */ /* 0x000fe40000000000 */
.L_x_68:
[----:B--2---:R-:W-:Y:S01]  /*3b80*/  UIADD3 UR4, UPT, UPT, UR20, 0x1, URZ ;  /* 0x0000000114047890 */ /* 0x004fe2000fffe0ff */
[----:B------:R-:W-:-:S03]  /*3b90*/  ISETP.NE.AND P0, PT, R8, 0x2, PT ;  /* 0x000000020800780c */ /* 0x000fc60003f05270 */
[----:B------:R-:W-:Y:S01]  /*3ba0*/  UISETP.NE.AND UP0, UPT, UR4, 0x4, UPT ;  /* 0x000000040400788c */ /* 0x000fe2000bf05270 */
[----:B-1----:R-:W-:Y:S02]  /*3bb0*/  SEL R0, RZ, 0x1, P0 ;  /* 0x00000001ff007807 */ /* 0x002fe40000000000 */
[----:B------:R-:W-:Y:S01]  /*3bc0*/  SEL R8, R8, RZ, P0 ;  /* 0x000000ff08087207 */ /* 0x000fe20000000000 */
[----:B------:R-:W-:Y:S01]  /*3bd0*/  USEL UR5, URZ, 0x1, UP0 ;  /* 0x00000001ff057887 */ /* 0x000fe20008000000 */
[----:B------:R-:W-:Y:S01]  /*3be0*/  LOP3.LUT R3, R3, R0, RZ, 0x3c, !PT ;  /* 0x0000000003037212 */ /* 0x000fe200078e3cff */
[----:B------:R-:W-:-:S04]  /*3bf0*/  USEL UR20, UR4, URZ, UP0 ;  /* 0x000000ff04147287 */ /* 0x000fc80008000000 */
[----:B------:R-:W-:Y:S01]  /*3c00*/  LOP3.LUT R9, R9, UR5, RZ, 0x3c, !PT ;  /* 0x0000000509097c12 */ /* 0x000fe2000f8e3cff */
[----:B------:R-:W-:Y:S07]  /*3c10*/  @P1 BRA `(.L_x_74) ;  /* 0xfffffff800c41947 */ /* 0x000fee000383ffff */
[----:B------:R-:W1:Y:S01]  /*3c20*/  S2UR UR8, SR_CgaCtaId ;  /* 0x00000000000879c3 */ /* 0x000e620000008800 */
[----:B------:R-:W-:Y:S01]  /*3c30*/  ELECT P0, URZ, PT ;  /* 0x0000000000ff782f */ /* 0x000fe20003800000 */
[----:B------:R-:W-:Y:S01]  /*3c40*/  HFMA2 R0, -RZ, RZ, 0, 5.9604644775390625e-08 ;  /* 0x00000001ff007431 */ /* 0x000fe200000001ff */
[----:B------:R-:W-:-:S05]  /*3c50*/  UMOV UR4, 0x40 ;  /* 0x0000004000047882 */ /* 0x000fca0000000000 */
[----:B------:R-:W-:Y:S01]  /*3c60*/  UVIRTCOUNT.DEALLOC.SMPOOL 0x80 ;  /* 0x000000800000784c */ /* 0x000fe20000000000 */
[----:B------:R-:W-:Y:S02]  /*3c70*/  UISETP.NE.AND UP1, UPT, UR27, URZ, UPT ;  /* 0x000000ff1b00728c */ /* 0x000fe4000bf25270 */
[----:B-1----:R-:W-:-:S09]  /*3c80*/  ULEA UR8, UR8, UR4, 0x18 ;  /* 0x0000000408087291 */ /* 0x002fd2000f8ec0ff */
[----:B------:R1:W-:Y:S01]  /*3c90*/  @P0 STS.U8 [UR8+0x1c], R0 ;  /* 0x00001c00ff000988 */ /* 0x0003e20008000008 */
[----:B------:R-:W-:Y:S05]  /*3ca0*/  BRA.U UP1, `(.L_x_75) ;  /* 0x0000000101a07547 */ /* 0x000fea000b800000 */
[----:B------:R-:W-:Y:S01]  /*3cb0*/  UIADD3 UR7, UPT, UPT, UR13, 0xa0, URZ ;  /* 0x000000a00d077890 */ /* 0x000fe2000fffe0ff */
[----:B------:R-:W-:-:S03]  /*3cc0*/  SHF.L.U32 R2, R9, 0x1f, RZ ;  /* 0x0000001f09027819 */ /* 0x000fc600000006ff */
[----:B------:R-:W-:-:S09]  /*3cd0*/  ULEA UR4, UR20, UR7, 0x3 ;  /* 0x0000000714047291 */ /* 0x000fd2000f8e18ff */
[----:B------:R-:W2:Y:S02]  /*3ce0*/  SYNCS.PHASECHK.TRANS64.TRYWAIT P0, [UR4], R2 ;  /* 0x00000002ff0075a7 */ /* 0x000ea40008001104 */
[----:B--2---:R-:W-:Y:S05]  /*3cf0*/  @!P0 BRA `(.L_x_76) ;  /* 0x0000003c00bc8947 */ /* 0x004fea0003800000 */
.L_x_136:
        /* <DEDUP_REMOVED lines=9> */
.L_x_138:
        /* <DEDUP_REMOVED lines=9> */
.L_x_140:
[----:B------:R-:W-:-:S04]  /*3e20*/  UIADD3 UR4, UPT, UPT, UR4, 0x1, URZ ;  /* 0x0000000104047890 */ /* 0x000fc8000fffe0ff */
[----:B------:R-:W-:-:S04]  /*3e30*/  UISETP.NE.AND UP0, UPT, UR4, 0x4, UPT ;  /* 0x000000040400788c */ /* 0x000fc8000bf05270 */
[----:B------:R-:W-:Y:S02]  /*3e40*/  USEL UR5, URZ, 0x1, UP0 ;  /* 0x00000001ff057887 */ /* 0x000fe40008000000 */
[----:B------:R-:W-:-:S04]  /*3e50*/  USEL UR4, UR4, URZ, UP0 ;  /* 0x000000ff04047287 */ /* 0x000fc80008000000 */
[----:B------:R-:W-:Y:S01]  /*3e60*/  ULEA UR4, UR4, UR7, 0x3 ;  /* 0x0000000704047291 */ /* 0x000fe2000f8e18ff */
[----:B------:R-:W-:-:S04]  /*3e70*/  LOP3.LUT R2, R2, UR5, RZ, 0x3c, !PT ;  /* 0x0000000502027c12 */ /* 0x000fc8000f8e3cff */
[----:B------:R-:W-:Y:S01]  /*3e80*/  SHF.L.U32 R2, R2, 0x1f, RZ ;  /* 0x0000001f02027819 */ /* 0x000fe200000006ff */
[----:B-1----:R-:W-:-:S04]  /*3e90*/  IMAD.U32 R0, RZ, RZ, UR4 ;  /* 0x00000004ff007e24 */ /* 0x002fc8000f8e00ff */
[----:B------:R1:W2:Y:S03]  /*3ea0*/  SYNCS.PHASECHK.TRANS64.TRYWAIT P0, [R0+URZ], R2 ;  /* 0x00000002000075a7 */ /* 0x0002a600080011ff */
[----:B--2---:R-:W-:Y:S05]  /*3eb0*/  @!P0 NANOSLEEP.SYNCS 0x989680 ;  /* 0x009896800000895d */ /* 0x004fea0003900000 */
[----:B------:R-:W2:Y:S02]  /*3ec0*/  @!P0 SYNCS.PHASECHK.TRANS64 P0, [R0+URZ], R2 ;  /* 0x00000002000085a7 */ /* 0x000ea400080010ff */
[----:B--2---:R-:W-:Y:S05]  /*3ed0*/  @P0 BRA `(.L_x_79) ;  /* 0x0000000000200947 */ /* 0x004fea0003800000 */
.L_x_80:
[----:B--2---:R2:W4:Y:S02]  /*3ee0*/  SYNCS.PHASECHK.TRANS64.TRYWAIT P0, [R0+URZ], R2 ;  /* 0x00000002000075a7 */ /* 0x00452400080011ff */
[----:B----4-:R-:W-:Y:S05]  /*3ef0*/  @!P0 NANOSLEEP.SYNCS 0x989680 ;  /* 0x009896800000895d */ /* 0x010fea0003900000 */
[----:B------:R-:W4:Y:S02]  /*3f00*/  @!P0 SYNCS.PHASECHK.TRANS64 P0, [R0+URZ], R2 ;  /* 0x00000002000085a7 */ /* 0x000f2400080010ff */
[----:B----4-:R-:W-:Y:S05]  /*3f10*/  @!P0 BRA `(.L_x_80) ;  /* 0xfffffffc00f08947 */ /* 0x010fea000383ffff */
[----:B------:R-:W-:Y:S05]  /*3f20*/  BRA `(.L_x_79) ;  /* 0x00000000000c7947 */ /* 0x000fea0003800000 */
.L_x_75:
[----:B------:R-:W-:-:S04]  /*3f30*/  UIADD3 UR4, UPT, UPT, UR13, 0xe0, URZ ;  /* 0x000000e00d047890 */ /* 0x000fc8000fffe0ff */
[----:B------:R-:W-:-:S09]  /*3f40*/  UPRMT UR4, UR28, 0x654, UR4 ;  /* 0x000006541c047896 */ /* 0x000fd20008000004 */
[----:B------:R-:W-:Y:S03]  /*3f50*/  SYNCS.ARRIVE.TRANS64.RED.A1T0 RZ, [UR4], RZ ;  /* 0x000000ffffff79a7 */ /* 0x000fe60008100404 */
.L_x_79:
[----:B-12---:R-:W-:Y:S01]  /*3f60*/  SHF.L.U32 R2, RZ, 0x1f, RZ ;  /* 0x0000001fff027819 */ /* 0x006fe200000006ff */
[----:B------:R-:W-:Y:S01]  /*3f70*/  UIADD3 UR4, UPT, UPT, UR13, 0xe0, URZ ;  /* 0x000000e00d047890 */ /* 0x000fe2000fffe0ff */
[----:B------:R-:W-:Y:S02]  /*3f80*/  PLOP3.LUT P0, PT, PT, PT, UP1, 0x80, 0x8 ;  /* 0x000000000008781c */ /* 0x000fe40003f0f018 */
[----:B------:R-:W1:Y:S02]  /*3f90*/  SYNCS.PHASECHK.TRANS64.TRYWAIT P1, [UR13+0xe0], R2 ;  /* 0x0000e002ff0075a7 */ /* 0x000e64000802110d */
[----:B-1----:R-:W-:Y:S09]  /*3fa0*/  @!P1 BRA `(.L_x_81) ;  /* 0x0000003c00589947 */ /* 0x002ff20003800000 */
.L_x_142:
[----:B------:R-:W-:Y:S01]  /*3fb0*/  @!UP1 UPRMT UR4, UR28, 0x654, UR4 ;  /* 0x000006541c049896 */ /* 0x000fe20008000004 */
[----:B------:R-:W-:Y:S01]  /*3fc0*/  UMOV UR5, 0xffff ;  /* 0x0000ffff00057882 */ /* 0x000fe20000000000 */
[----:B------:R-:W-:-:S07]  /*3fd0*/  UMOV UR6, 0x1 ;  /* 0x0000000100067882 */ /* 0x000fce0000000000 */
[----:B------:R-:W-:Y:S01]  /*3fe0*/  @!P0 SYNCS.ARRIVE.TRANS64.RED.A1T0 RZ, [UR4], RZ ;  /* 0x000000ffffff89a7 */ /* 0x000fe20008100404 */
[----:B------:R-:W-:Y:S01]  /*3ff0*/  NOP ;  /* 0x0000000000007918 */ /* 0x000fe20000000000 */
[----:B-1----:R-:W1:Y:S01]  /*4000*/  LDS R0, [UR8+0x14] ;  /* 0x00001408ff007984 */ /* 0x002e620008000800 */
[----:B------:R-:W-:-:S04]  /*4010*/  ULOP3.LUT UR4, UR26, 0xffff, URZ, 0xc0, !UPT ;  /* 0x0000ffff1a047892 */ /* 0x000fc8000f8ec0ff */
[----:B------:R-:W-:-:S04]  /*4020*/  USHF.R.U32.HI UR4, URZ, 0x5, UR4 ;  /* 0x00000005ff047899 */ /* 0x000fc80008011604 */
[----:B------:R-:W-:Y:S02]  /*4030*/  USHF.L.U32 UR5, UR5, UR4, URZ ;  /* 0x0000000405057299 */ /* 0x000fe400080006ff */
[----:B------:R-:W-:-:S04]  /*4040*/  USHF.L.U32 UR4, UR6, UR4, URZ ;  /* 0x0000000406047299 */ /* 0x000fc800080006ff */
[----:B-1----:R-:W-:-:S04]  /*4050*/  LOP3.LUT R0, R0, UR5, RZ, 0xc0, !PT ;  /* 0x0000000500007c12 */ /* 0x002fc8000f8ec0ff */
[----:B------:R-:W-:-:S13]  /*4060*/  ISETP.NE.AND P0, PT, R0, UR5, PT ;  /* 0x0000000500007c0c */ /* 0x000fda000bf05270 */
[----:B------:R-:W-:Y:S05]  /*4070*/  @P0 BRA `(.L_x_82) ;  /* 0x0000000000580947 */ /* 0x000fea0003800000 */
[----:B------:R-:W1:Y:S02]  /*4080*/  LDS R0, [UR8+0x18] ;  /* 0x00001808ff007984 */ /* 0x000e640008000800 */
[----:B-1----:R-:W-:-:S04]  /*4090*/  LOP3.LUT R0, R0, UR4, RZ, 0xc0, !PT ;  /* 0x0000000400007c12 */ /* 0x002fc8000f8ec0ff */
[----:B------:R-:W-:-:S13]  /*40a0*/  ISETP.NE.AND P0, PT, R0, UR4, PT ;  /* 0x0000000400007c0c */ /* 0x000fda000bf05270 */
[----:B------:R-:W-:Y:S05]  /*40b0*/  @P0 BRA `(.L_x_83) ;  /* 0x00000000003c0947 */ /* 0x000fea0003800000 */
[----:B------:R-:W1:Y:S01]  /*40c0*/  S2R R2, SR_LANEID ;  /* 0x0000000000027919 */ /* 0x000e620000000000 */
[----:B------:R-:W-:-:S06]  /*40d0*/  ULOP3.LUT UR5, URZ, UR5, URZ, 0x33, !UPT ;  /* 0x00000005ff057292 */ /* 0x000fcc000f8e33ff */
[----:B------:R-:W-:-:S04]  /*40e0*/  IMAD.U32 R0, RZ, RZ, UR5 ;  /* 0x00000005ff007e24 */ /* 0x000fc8000f8e00ff */
[----:B------:R2:W4:Y:S02]  /*40f0*/  REDUX UR7, R0 ;  /* 0x00000000000773c4 */ /* 0x0005240000000000 */
[----:B------:R1:W-:Y:S01]  /*4100*/  UTCATOMSWS.AND URZ, UR5 ;  /* 0x0000000500ff79e3 */ /* 0x0003e20008000000 */
[----:B--2---:R-:W-:Y:S01]  /*4110*/  LOP3.LUT R0, RZ, UR4, RZ, 0x33, !PT ;  /* 0x00000004ff007c12 */ /* 0x004fe2000f8e33ff */
[----:B------:R-:W-:Y:S02]  /*4120*/  VOTEU.ANY UR4, UPT, PT ;  /* 0x0000000000047886 */ /* 0x000fe400038e0100 */
[----:B------:R-:W-:Y:S02]  /*4130*/  UFLO.U32 UR4, UR4 ;  /* 0x00000004000472bd */ /* 0x000fe400080e0000 */
[----:B------:R-:W2:Y:S04]  /*4140*/  REDUX UR6, R0 ;  /* 0x00000000000673c4 */ /* 0x000ea80000000000 */
[----:B-1----:R-:W-:-:S02]  /*4150*/  ISETP.EQ.U32.AND P0, PT, R2, UR4, PT ;  /* 0x0000000402007c0c */ /* 0x002fc4000bf02070 */
[----:B----4-:R-:W-:-:S11]  /*4160*/  MOV R2, UR7 ;  /* 0x0000000700027c02 */ /* 0x010fd60008000f00 */
[----:B------:R1:W-:Y:S01]  /*4170*/  @P0 ATOMS.AND RZ, [UR8+0x14], R2 ;  /* 0x00001402ffff098c */ /* 0x0003e2000a800008 */
[----:B--2---:R-:W-:-:S05]  /*4180*/  IMAD.U32 R0, RZ, RZ, UR6 ;  /* 0x00000006ff007e24 */ /* 0x004fca000f8e00ff */
[----:B------:R1:W-:Y:S01]  /*4190*/  @P0 ATOMS.AND RZ, [UR8+0x18], R0 ;  /* 0x00001800ffff098c */ /* 0x0003e2000a800008 */
[----:B------:R-:W-:Y:S05]  /*41a0*/  BRA `(.L_x_84) ;  /* 0x0000000000147947 */ /* 0x000fea0003800000 */
.L_x_83:
[----:B------:R-:W-:Y:S02]  /*41b0*/  MOV R2, 0x41d0 ;  /* 0x000041d000027802 */ /* 0x000fe40000000f00 */
[----:B---3-5:R-:W-:Y:S05]  /*41c0*/  CALL.REL.NOINC `($__internal_0_$__cuda_sm10x_tcgen05_guardrail_trap_col_being_dealloced_not_returned_by_alloc) ;  /* 0x0000003c006c7944 */ /* 0x028fea0003c00000 */
[----:B------:R-:W-:Y:S05]  /*41d0*/  BRA `(.L_x_84) ;  /* 0x0000000000087947 */ /* 0x000fea0003800000 */
.L_x_82:
[----:B------:R-:W-:Y:S02]  /*41e0*/  MOV R2, 0x4200 ;  /* 0x0000420000027802 */ /* 0x000fe40000000f00 */
[----:B---3-5:R-:W-:Y:S05]  /*41f0*/  CALL.REL.NOINC `($__internal_2_$__cuda_sm10x_tcgen05_guardrail_trap_unallocated_columns_being_dealloced) ;  /* 0x0000003c00787944 */ /* 0x028fea0003c00000 */
.L_x_84:
[----:B------:R-:W-:Y:S01]  /*4200*/  NOP ;  /* 0x0000000000007918 */ /* 0x000fe20000000000 */
[----:B------:R-:W-:Y:S05]  /*4210*/  EXIT ;  /* 0x000000000000794d */ /* 0x000fea0003800000 */
.L_x_55:
[----:B------:R-:W-:-:S09]  /*4220*/  UISETP.NE.OR UP0, UPT, UR18, 0x3, !UP3 ;  /* 0x000000031200788c */ /* 0x000fd2000df05670 */
[----:B------:R-:W-:Y:S05]  /*4230*/  BRA.U UP0, `(.L_x_85) ;  /* 0x0000000d00087547 */ /* 0x000fea000b800000 */
[----:B------:R-:W1:Y:S01]  /*4240*/  LDCU UR26, c[0x0][0x370] ;  /* 0x00006e00ff1a77ac */ /* 0x000e620008000800 */
[----:B------:R-:W2:Y:S01]  /*4250*/  LDC.64 R16, c[0x0][0x348] ;  /* 0x0000d200ff107b82 */ /* 0x000ea20000000a00 */
[----:B------:R-:W-:Y:S02]  /*4260*/  HFMA2 R13, -RZ, RZ, 0, 0 ;  /* 0x00000000ff0d7431 */ /* 0x000fe400000001ff */
[----:B------:R-:W-:Y:S01]  /*4270*/  IMAD.MOV.U32 R15, RZ, RZ, 0x1 ;  /* 0x00000001ff0f7424 */ /* 0x000fe200078e00ff */
[----:B------:R-:W1:Y:S01]  /*4280*/  LDCU.128 UR28, c[0x0][0xb10] ;  /* 0x00016200ff1c77ac */ /* 0x000e620008000c00 */
[----:B------:R-:W-:Y:S01]  /*4290*/  IMAD.MOV.U32 R14, RZ, RZ, RZ ;  /* 0x000000ffff0e7224 */ /* 0x000fe200078e00ff */
[----:B------:R-:W-:Y:S01]  /*42a0*/  MOV R12, 0x2000 ;  /* 0x00002000000c7802 */ /* 0x000fe20000000f00 */
[----:B------:R-:W3:Y:S01]  /*42b0*/  LDCU UR25, c[0x0][0x374] ;  /* 0x00006e80ff1977ac */ /* 0x000ee20008000800 */
[----:B------:R-:W4:Y:S01]  /*42c0*/  LDC.64 R2, c[0x0][0x888] ;  /* 0x00022200ff027b82 */ /* 0x000f220000000a00 */
[----:B------:R-:W3:Y:S01]  /*42d0*/  LDCU UR16, c[0x0][0xb0c] ;  /* 0x00016180ff1077ac */ /* 0x000ee20008000800 */
[----:B------:R-:W2:Y:S06]  /*42e0*/  LDCU UR35, c[0x0][0xb20] ;  /* 0x00016400ff2377ac */ /* 0x000eac0008000800 */
[----:B------:R-:W4:Y:S01]  /*42f0*/  LDC.64 R4, c[0x0][0x890] ;  /* 0x00022400ff047b82 */ /* 0x000f220000000a00 */
[----:B------:R-:W2:Y:S01]  /*4300*/  LDCU UR4, c[0x0][0xb30] ;  /* 0x00016600ff0477ac */ /* 0x000ea20008000800 */
[----:B------:R-:W-:Y:S01]  /*4310*/  UMOV UR17, 0x400 ;  /* 0x0000040000117882 */ /* 0x000fe20000000000 */
[----:B-1----:R-:W-:-:S02]  /*4320*/  UIMAD.WIDE.U32 UR32, UR26, UR28, URZ ;  /* 0x0000001c1a2072a5 */ /* 0x002fc4000f8e00ff */
[----:B---3--:R-:W-:Y:S02]  /*4330*/  UIMAD.WIDE.U32 UR6, UR25, UR31, URZ ;  /* 0x0000001f190672a5 */ /* 0x008fe4000f8e00ff */
[----:B------:R-:W-:Y:S02]  /*4340*/  ULEA UR17, UR55, UR17, 0x18 ;  /* 0x0000001137117291 */ /* 0x000fe4000f8ec0ff */
[----:B------:R-:W-:Y:S02]  /*4350*/  UPLOP3.LUT UP3, UPT, UPT, UPT, UPT, 0x40, 0x4 ;  /* 0x000000000004789c */ /* 0x000fe40003f6e870 */
[----:B------:R-:W-:Y:S01]  /*4360*/  UIADD3 UR5, UPT, UPT, UR17, 0x40, URZ ;  /* 0x0000004011057890 */ /* 0x000fe2000fffe0ff */
[----:B------:R-:W-:Y:S01]  /*4370*/  UMOV UR32, UR33 ;  /* 0x0000002100207c82 */ /* 0x000fe20008000000 */
[----:B------:R-:W-:Y:S01]  /*4380*/  UMOV UR27, UR7 ;  /* 0x00000007001b7c82 */ /* 0x000fe20008000000 */
[----:B------:R-:W-:Y:S02]  /*4390*/  UISETP.GE.AND UP0, UPT, UR40, 0x1, UPT ;  /* 0x000000012800788c */ /* 0x000fe4000bf06270 */
[----:B------:R-:W-:Y:S01]  /*43a0*/  UISETP.NE.AND UP4, UPT, UR40, 0x1, UPT ;  /* 0x000000012800788c */ /* 0x000fe2000bf85270 */
[----:B------:R-:W1:Y:S01]  /*43b0*/  LDCU.64 UR14, c[0x0][0xb28] ;  /* 0x00016500ff0e77ac */ /* 0x000e620008000a00 */
[----:B------:R-:W-:-:S02]  /*43c0*/  UISETP.NE.AND UP6, UPT, UR16, 0x1, UPT ;  /* 0x000000011000788c */ /* 0x000fc4000bfc5270 */
[----:B------:R-:W-:Y:S02]  /*43d0*/  UISETP.NE.AND UP5, UPT, UR30, 0x1, UPT ;  /* 0x000000011e00788c */ /* 0x000fe4000bfa5270 */
[----:B------:R-:W-:Y:S02]  /*43e0*/  UPRMT UR55, UR55, 0x654, UR5 ;  /* 0x0000065437377896 */ /* 0x000fe40008000005 */
[----:B------:R-:W-:Y:S02]  /*43f0*/  USHF.R.U32.HI UR32, URZ, UR29, UR32 ;  /* 0x0000001dff207299 */ /* 0x000fe40008011620 */
[----:B--2---:R-:W-:Y:S02]  /*4400*/  USHF.R.U32.HI UR27, URZ, UR35, UR27 ;  /* 0x00000023ff1b7299 */ /* 0x004fe4000801161b */
[----:B------:R-:W-:-:S11]  /*4410*/  UISETP.NE.AND UP2, UPT, UR4, 0x1, UPT ;  /* 0x000000010400788c */ /* 0x000fd6000bf45270 */
.L_x_93:
[C---:B------:R-:W-:Y:S02]  /*4420*/  LEA R7, R14.reuse, UR17, 0x3 ;  /* 0x000000110e077c11 */ /* 0x040fe4000f8e18ff */
[----:B------:R-:W-:Y:S02]  /*4430*/  SHF.L.U32 R0, R13, 0x1f, RZ ;  /* 0x0000001f0d007819 */ /* 0x000fe400000006ff */
[----:B------:R-:W-:Y:S02]  /*4440*/  LEA R8, R14, UR17, 0x4 ;  /* 0x000000110e087c11 */ /* 0x000fe4000f8e20ff */
[----:B--2---:R-:W2:Y:S02]  /*4450*/  SYNCS.PHASECHK.TRANS64.TRYWAIT P0, [R7+URZ+0x60], R0 ;  /* 0x00006000070075a7 */ /* 0x004ea400080011ff */
[----:B--2---:R-:W-:Y:S05]  /*4460*/  @!P0 BRA `(.L_x_86) ;  /* 0x0000003800408947 */ /* 0x004fea0003800000 */
.L_x_143:
[----:B------:R-:W3:Y:S01]  /*4470*/  LDS.128 R8, [R8+0xf0] ;  /* 0x0000f00008087984 */ /* 0x000ee20000000c00 */
[----:B------:R-:W-:Y:S01]  /*4480*/  UISETP.GE.AND UP0, UPT, UR40, 0x1, UPT ;  /* 0x000000012800788c */ /* 0x000fe2000bf06270 */
[----:B------:R-:W-:Y:S01]  /*4490*/  @!PT LDS RZ, [RZ] ;  /* 0x00000000fffff984 */ /* 0x000fe20000000800 */
[----:B------:R-:W-:Y:S01]  /*44a0*/  @!PT LDS RZ, [RZ] ;  /* 0x00000000fffff984 */ /* 0x000fe20000000800 */
[----:B------:R-:W-:Y:S01]  /*44b0*/  @!PT LDS RZ, [RZ] ;  /* 0x00000000fffff984 */ /* 0x000fe20000000800 */
[----:B------:R-:W-:Y:S01]  /*44c0*/  @!PT LDS RZ, [RZ] ;  /* 0x00000000fffff984 */ /* 0x000fe20000000800 */
[----:B------:R1:W-:Y:S06]  /*44d0*/  MEMBAR.ALL.CTA ;  /* 0x0000000000007992 */ /* 0x0003ec0000008000 */
[----:B-1----:R-:W1:Y:S01]  /*44e0*/  FENCE.VIEW.ASYNC.S ;  /* 0x00000000000073c6 */ /* 0x002e620000000000 */
[----:B---3--:R-:W-:Y:S11]  /*44f0*/  LOP3.LUT P0, RZ, R10, 0x1, RZ, 0xc0, !PT ;  /* 0x000000010aff7812 */ /* 0x008ff6000780c0ff */
[----:B------:R-:W-:Y:S02]  /*4500*/  @!UPT UIADD3 URZ, UPT, UPT, URZ, URZ, URZ ;  /* 0x000000fffffff290 */ /* 0x000fe4000fffe0ff */
[----:B-1----:R-:W-:Y:S01]  /*4510*/  VOTEU.ANY UP1, P0 ;  /* 0x0000000000ff7886 */ /* 0x002fe20000020100 */
[----:B------:R-:W-:Y:S11]  /*4520*/  PLOP3.LUT P0, PT, PT, PT, UP1, 0x80, 0x8 ;  /* 0x000000000008781c */ /* 0x000ff60003f0f018 */
[----:B------:R-:W-:Y:S02]  /*4530*/  @!UPT UIADD3 URZ, UPT, UPT, URZ, URZ, URZ ;  /* 0x000000fffffff290 */ /* 0x000fe4000fffe0ff */
[----:B--2---:R-:W-:Y:S02]  /*4540*/  @P0 SHF.R.U32.HI R0, RZ, 0x10, R9 ;  /* 0x00000010ff000819 */ /* 0x004fe40000011609 */
[----:B------:R-:W-:Y:S02]  /*4550*/  @P0 MOV R6, R8 ;  /* 0x0000000800060202 */ /* 0x000fe40000000f00 */
[----:B------:R-:W-:Y:S01]  /*4560*/  @P0 R2UR UR4, R0 ;  /* 0x00000000000402ca */ /* 0x000fe200000e0000 */
[----:B------:R-:W-:Y:S01]  /*4570*/  VIADD R0, R7, 0x70 ;  /* 0x0000007007007836 */ /* 0x000fe20000000000 */
[----:B------:R-:W-:Y:S02]  /*4580*/  @P0 LOP3.LUT R8, R9, 0xffff, RZ, 0xc0, !PT ;  /* 0x0000ffff09080812 */ /* 0x000fe400078ec0ff */
[----:B------:R-:W-:Y:S02]  /*4590*/  @P0 R2UR UR6, R6 ;  /* 0x00000000060602ca */ /* 0x000fe400000e0000 */
[----:B------:R-:W-:Y:S02]  /*45a0*/  PRMT R0, RZ, 0x654, R0 ;  /* 0x00000654ff007816 */ /* 0x000fe40000000000 */
[----:B------:R-:W-:Y:S02]  /*45b0*/  @P0 R2UR UR5, R8 ;  /* 0x00000000080502ca */ /* 0x000fe400000e0000 */
[----:B------:R1:W-:Y:S03]  /*45c0*/  SYNCS.ARRIVE.TRANS64.RED.A1T0 RZ, [R0+URZ], RZ ;  /* 0x000000ff00ff79a7 */ /* 0x0003e600081004ff */
[----:B------:R-:W-:Y:S04]  /*45d0*/  @UP1 UMOV UR24, UR4 ;  /* 0x0000000400181c82 */ /* 0x000fe80008000000 */
[----:B------:R-:W-:Y:S04]  /*45e0*/  @UP1 UMOV UR13, UR6 ;  /* 0x00000006000d1c82 */ /* 0x000fe80008000000 */
[----:B------:R-:W-:Y:S01]  /*45f0*/  @UP1 UMOV UR7, UR5 ;  /* 0x0000000500071c82 */ /* 0x000fe20008000000 */
[----:B------:R-:W-:Y:S05]  /*4600*/  BRA.U !UP0, `(.L_x_87) ;  /* 0x0000000108a47547 */ /* 0x000fea000b800000 */
[----:B------:R-:W-:Y:S02]  /*4610*/  UIMAD.WIDE.U32 UR10, UR7, UR31, URZ ;  /* 0x0000001f070a72a5 */ /* 0x000fe4000f8e00ff */
[----:B------:R-:W-:Y:S02]  /*4620*/  UIMAD.WIDE.U32 UR18, UR13, UR28, URZ ;  /* 0x0000001c0d1272a5 */ /* 0x000fe4000f8e00ff */
[----:B------:R-:W-:Y:S02]  /*4630*/  USEL UR4, UR25, UR27, !UP5 ;  /* 0x0000001b19047287 */ /* 0x000fe4000e800000 */
[----:B------:R-:W-:Y:S02]  /*4640*/  USEL UR8, UR26, UR32, !UP6 ;  /* 0x000000201a087287 */ /* 0x000fe4000f000000 */
[----:B------:R-:W-:Y:S02]  /*4650*/  UIMAD.WIDE.U32 UR20, UR4, UR14, URZ ;  /* 0x0000000e041472a5 */ /* 0x000fe4000f8e00ff */
[----:B------:R-:W-:Y:S01]  /*4660*/  UIMAD.WIDE.U32 UR22, UR8, UR14, URZ ;  /* 0x0000000e081672a5 */ /* 0x000fe2000f8e00ff */
[----:B------:R-:W-:Y:S02]  /*4670*/  UMOV UR5, UR11 ;  /* 0x0000000b00057c82 */ /* 0x000fe40008000000 */
[----:B------:R-:W-:Y:S03]  /*4680*/  USHF.R.U32.HI UR6, URZ, UR35, UR5 ;  /* 0x00000023ff067299 */ /* 0x000fe60008011605 */
[----:B------:R-:W-:Y:S01]  /*4690*/  UMOV UR5, UR19 ;  /* 0x0000001300057c82 */ /* 0x000fe20008000000 */
[----:B------:R-:W-:Y:S02]  /*46a0*/  USEL UR6, UR7, UR6, !UP5 ;  /* 0x0000000607067287 */ /* 0x000fe4000e800000 */
[----:B------:R-:W-:Y:S02]  /*46b0*/  USHF.R.U32.HI UR9, URZ, UR29, UR5 ;  /* 0x0000001dff097299 */ /* 0x000fe40008011605 */
[----:B------:R-:W-:Y:S01]  /*46c0*/  UIMAD.WIDE.U32 UR10, UR6, UR14, URZ ;  /* 0x0000000e060a72a5 */ /* 0x000fe2000f8e00ff */
[----:B------:R-:W-:Y:S02]  /*46d0*/  UMOV UR5, UR21 ;  /* 0x0000001500057c82 */ /* 0x000fe40008000000 */
[----:B------:R-:W-:Y:S03]  /*46e0*/  @UP4 USHF.R.U32.HI UR4, URZ, UR15, UR5 ;  /* 0x0000000fff044299 */ /* 0x000fe60008011605 */
[----:B------:R-:W-:Y:S01]  /*46f0*/  UMOV UR5, UR23 ;  /* 0x0000001700057c82 */ /* 0x000fe20008000000 */
[----:B------:R-:W-:Y:S02]  /*4700*/  UIMAD UR4, UR40, UR4, URZ ;  /* 0x00000004280472a4 */ /* 0x000fe4000f8e02ff */
[----:B------:R-:W-:Y:S02]  /*4710*/  @UP4 USHF.R.U32.HI UR8, URZ, UR15, UR5 ;  /* 0x0000000fff084299 */ /* 0x000fe40008011605 */
[----:B------:R-:W-:Y:S02]  /*4720*/  USEL UR5, UR13, UR9, !UP6 ;  /* 0x000000090d057287 */ /* 0x000fe4000f000000 */
[----:B------:R-:W-:Y:S02]  /*4730*/  UIMAD UR9, UR40, UR8, URZ ;  /* 0x00000008280972a4 */ /* 0x000fe4000f8e02ff */
[----:B------:R-:W-:Y:S03]  /*4740*/  UISETP.GE.AND UP0, UPT, UR6, UR4, UPT ;  /* 0x000000040600728c */ /* 0x000fe6000bf06270 */
[----:B------:R-:W-:Y:S01]  /*4750*/  UMOV UR4, UR11 ;  /* 0x0000000b00047c82 */ /* 0x000fe20008000000 */
[----:B------:R-:W-:Y:S02]  /*4760*/  UISETP.GE.OR UP0, UPT, UR5, UR9, UP0 ;  /* 0x000000090500728c */ /* 0x000fe40008706670 */
[----:B------:R-:W-:Y:S02]  /*4770*/  USHF.R.U32.HI UR4, URZ, UR15, UR4 ;  /* 0x0000000fff047299 */ /* 0x000fe40008011604 */
[----:B------:R-:W-:Y:S02]  /*4780*/  UIMAD.WIDE.U32 UR10, UR5, UR14, URZ ;  /* 0x0000000e050a72a5 */ /* 0x000fe4000f8e00ff */
[----:B------:R-:W-:Y:S04]  /*4790*/  USEL UR12, UR6, UR4, !UP4 ;  /* 0x00000004060c7287 */ /* 0x000fe8000e000000 */
[----:B------:R-:W-:Y:S01]  /*47a0*/  UIADD3 UR9, UPT, UPT, -UR12, URZ, URZ ;  /* 0x000000ff0c097290 */ /* 0x000fe2000fffe1ff */
[----:B------:R-:W-:Y:S02]  /*47b0*/  @!UP0 UMOV UR4, UR11 ;  /* 0x0000000b00048c82 */ /* 0x000fe40008000000 */
[----:B------:R-:W-:Y:S02]  /*47c0*/  @!UP0 USHF.R.U32.HI UR4, URZ, UR15, UR4 ;  /* 0x0000000fff048299 */ /* 0x000fe40008011604 */
[----:B------:R-:W-:Y:S02]  /*47d0*/  UIMAD UR9, UR40, UR9, UR6 ;  /* 0x00000009280972a4 */ /* 0x000fe4000f8e0206 */
[----:B------:R-:W-:Y:S04]  /*47e0*/  @!UP0 USEL UR4, UR5, UR4, !UP4 ;  /* 0x0000000405048287 */ /* 0x000fe8000e000000 */
[----:B------:R-:W-:Y:S02]  /*47f0*/  @!UP0 UIMAD UR9, UR8, UR9, UR4 ;  /* 0x00000009080982a4 */ /* 0x000fe4000f8e0204 */
[----:B------:R-:W-:Y:S02]  /*4800*/  @!UP0 UIADD3 UR10, UPT, UPT, UR12, -UR4, URZ ;  /* 0x800000040c0a8290 */ /* 0x000fe4000fffe0ff */
[----:B------:R-:W-:Y:S02]  /*4810*/  UIADD3 UR4, UPT, UPT, -UR5, URZ, URZ ;  /* 0x000000ff05047290 */ /* 0x000fe4000fffe1ff */
[----:B------:R-:W-:Y:S02]  /*4820*/  UIADD3 UR8, UPT, UPT, -UR6, URZ, URZ ;  /* 0x000000ff06087290 */ /* 0x000fe4000fffe1ff */
[----:B------:R-:W-:Y:S02]  /*4830*/  @!UP0 UIMAD UR6, UR10, UR40, UR5 ;  /* 0x000000280a0682a4 */ /* 0x000fe4000f8e0205 */
[----:B------:R-:W-:Y:S02]  /*4840*/  UIMAD UR13, UR16, UR4, UR13 ;  /* 0x00000004100d72a4 */ /* 0x000fe4000f8e020d */
[----:B------:R-:W-:Y:S01]  /*4850*/  UIMAD UR7, UR30, UR8, UR7 ;  /* 0x000000081e0772a4 */ /* 0x000fe2000f8e0207 */
[----:B------:R-:W-:Y:S02]  /*4860*/  @!UP0 UMOV UR5, UR9 ;  /* 0x0000000900058c82 */ /* 0x000fe40008000000 */
[----:B------:R-:W-:Y:S02]  /*4870*/  UIMAD UR13, UR5, UR16, UR13 ;  /* 0x00000010050d72a4 */ /* 0x000fe4000f8e020d */
[----:B------:R-:W-:Y:S11]  /*4880*/  UIMAD UR7, UR6, UR30, UR7 ;  /* 0x0000001e060772a4 */ /* 0x000ff6000f8e0207 */
[----:B------:R-:W-:Y:S01]  /*4890*/  @!UPT UIADD3 URZ, UPT, UPT, URZ, URZ, URZ ;  /* 0x000000fffffff290 */ /* 0x000fe2000fffe0ff */
.L_x_87:
[----:B------:R-:W2:Y:S01]  /*48a0*/  @!UP2 LDCU.128 UR20, c[0x0][0xb10] ;  /* 0x00016200ff14a7ac */ /* 0x000ea20008000c00 */
[C---:B----4-:R-:W-:Y:S02]  /*48b0*/  ISETP.NE.U32.AND P1, PT, R4.reuse, RZ, PT ;  /* 0x000000ff0400720c */ /* 0x050fe40003f25070 */
[----:B------:R-:W-:Y:S02]  /*48c0*/  ISETP.NE.U32.AND P0, PT, R4, RZ, PT ;  /* 0x000000ff0400720c */ /* 0x000fe40003f05070 */
[C---:B------:R-:W-:Y:S02]  /*48d0*/  ISETP.NE.AND.EX P1, PT, R5.reuse, RZ, PT, P1 ;  /* 0x000000ff0500720c */ /* 0x040fe40003f25310 */
[----:B------:R-:W-:Y:S01]  /*48e0*/  ISETP.NE.AND.EX P0, PT, R5, RZ, PT, P0 ;  /* 0x000000ff0500720c */ /* 0x000fe20003f05300 */
[----:B------:R-:W3:Y:S01]  /*48f0*/  @!UP2 LDCU UR5, c[0x0][0xb0c] ;  /* 0x00016180ff05a7ac */ /* 0x000ee20008000800 */
[----:B------:R-:W-:Y:S01]  /*4900*/  SHF.L.U32 R6, R15, 0x1f, RZ ;  /* 0x0000001f0f067819 */ /* 0x000fe200000006ff */
[----:B--2---:R-:W-:Y:S07]  /*4910*/  UIMAD.WIDE.U32 UR8, UR13, UR20, URZ ;  /* 0x000000140d0872a5 */ /* 0x004fee000f8e00ff */
[----:B------:R-:W-:Y:S01]  /*4920*/  @!UP2 UMOV UR4, UR9 ;  /* 0x000000090004ac82 */ /* 0x000fe20008000000 */
[----:B---3--:R-:W-:Y:S02]  /*4930*/  @!UP2 UISETP.NE.AND UP0, UPT, UR5, 0x1, UPT ;  /* 0x000000010500a88c */ /* 0x008fe4000bf05270 */
[----:B------:R-:W-:Y:S02]  /*4940*/  @!UP2 USHF.R.U32.HI UR4, URZ, UR21, UR4 ;  /* 0x00000015ff04a299 */ /* 0x000fe40008011604 */
[----:B------:R-:W-:Y:S02]  /*4950*/  UIMAD.WIDE.U32 UR8, UR7, UR23, URZ ;  /* 0x00000017070872a5 */ /* 0x000fe4000f8e00ff */
[----:B------:R-:W-:Y:S02]  /*4960*/  @!UP2 USEL UR10, UR13, UR4, !UP0 ;  /* 0x000000040d0aa287 */ /* 0x000fe4000c000000 */
[----:B------:R-:W-:Y:S03]  /*4970*/  @!UP2 UISETP.NE.AND UP0, UPT, UR22, 0x1, UPT ;  /* 0x000000011600a88c */ /* 0x000fe6000bf05270 */
[----:B------:R-:W-:Y:S02]  /*4980*/  @!UP2 UMOV UR6, UR9 ;  /* 0x000000090006ac82 */ /* 0x000fe40008000000 */
[----:B------:R-:W2:Y:S02]  /*4990*/  @!UP2 LDCU UR4, c[0x0][0xb20] ;  /* 0x00016400ff04a7ac */ /* 0x000ea40008000800 */
[----:B--2---:R-:W-:Y:S04]  /*49a0*/  @!UP2 USHF.R.U32.HI UR6, URZ, UR4, UR6 ;  /* 0x00000004ff06a299 */ /* 0x004fe80008011606 */
[----:B------:R-:W-:Y:S04]  /*49b0*/  @!UP2 USEL UR6, UR7, UR6, !UP0 ;  /* 0x000000060706a287 */ /* 0x000fe8000c000000 */
[----:B------:R-:W-:Y:S02]  /*49c0*/  @!UP2 UIADD3 UR4, UPT, UPT, -UR10, UR6, URZ ;  /* 0x000000060a04a290 */ /* 0x000fe4000fffe1ff */
[----:B------:R-:W-:Y:S02]  /*49d0*/  @!UP2 UIADD3 UR6, UPT, UPT, UR10, -UR6, URZ ;  /* 0x800000060a06a290 */ /* 0x000fe4000fffe0ff */
[----:B------:R-:W-:Y:S02]  /*49e0*/  @!UP2 UIMAD UR13, UR4, UR5, UR13 ;  /* 0x00000005040da2a4 */ /* 0x000fe4000f8e020d */
[----:B------:R-:W-:Y:S01]  /*49f0*/  @!UP2 UIMAD UR7, UR6, UR22, UR7 ;  /* 0x000000160607a2a4 */ /* 0x000fe2000f8e0207 */
[----:B------:R-:W-:Y:S11]  /*4a00*/  BRA.U UP3, `(.L_x_88) ;  /* 0x0000000103107547 */ /* 0x000ff6000b800000 */
[----:B------:R-:W-:Y:S04]  /*4a10*/  MOV R7, UR34 ;  /* 0x0000002200077c02 */ /* 0x000fe80008000f00 */
[----:B------:R-:W-:Y:S04]  /*4a20*/  SHF.L.U32 R7, R7, 0x1f, RZ ;  /* 0x0000001f07077819 */ /* 0x000fe800000006ff */
[----:B------:R-:W2:Y:S02]  /*4a30*/  SYNCS.PHASECHK.TRANS64.TRYWAIT P2, [UR17+0x58], R7 ;  /* 0x00005807ff0075a7 */ /* 0x000ea40008041111 */
[----:B--2---:R-:W-:Y:S05]  /*4a40*/  @!P2 BRA `(.L_x_89) ;  /* 0x0000003000dca947 */ /* 0x004fea0003800000 */
.L_x_88:
[----:B------:R-:W-:Y:S05]  /*4a50*/  @!P1 BRA `(.L_x_90) ;  /* 0x0000000000309947 */ /* 0x000fea0003800000 */
[----:B------:R-:W-:Y:S01]  /*4a60*/  ISETP.NE.U32.AND P1, PT, R2, RZ, PT ;  /* 0x000000ff0200720c */ /* 0x000fe20003f25070 */
[----:B------:R-:W2:Y:S01]  /*4a70*/  LDCU.64 UR4, c[0x0][0x358] ;  /* 0x00006b00ff0477ac */ /* 0x000ea20008000a00 */
[----:B------:R-:W-:Y:S02]  /*4a80*/  IMAD.MOV.U32 R147, RZ, RZ, 0x1 ;  /* 0x00000001ff937424 */ /* 0x000fe400078e00ff */
[----:B------:R-:W-:Y:S11]  /*4a90*/  ISETP.NE.AND.EX P1, PT, R3, RZ, PT, P1 ;  /* 0x000000ff0300720c */ /* 0x000ff60003f25310 */
[----:B------:R-:W-:Y:S02]  /*4aa0*/  @!UPT UIADD3 URZ, UPT, UPT, URZ, URZ, URZ ;  /* 0x000000fffffff290 */ /* 0x000fe4000fffe0ff */
[----:B------:R-:W3:Y:S01]  /*4ab0*/  @P1 LDC.64 R8, c[0x0][0x888] ;  /* 0x00022200ff081b82 */ /* 0x000ee20000000a00 */
[----:B-1----:R-:W-:Y:S04]  /*4ac0*/  @P1 IMAD R0, R4, UR36, RZ ;  /* 0x0000002404001c24 */ /* 0x002fe8000f8e02ff */
[----:B---3--:R-:W-:Y:S04]  /*4ad0*/  @P1 IMAD.WIDE R8, R0, 0x4, R8 ;  /* 0x0000000400081825 */ /* 0x008fe800078e0208 */
[----:B------:R-:W-:Y:S01]  /*4ae0*/  HFMA2 R0, -RZ, RZ, 0, 5.9604644775390625e-08 ;  /* 0x00000001ff007431 */ /* 0x000fe200000001ff */
[----:B--2--5:R2:W5:Y:S04]  /*4af0*/  @P1 LDG.E R72, desc[UR4][R8.64] ;  /* 0x0000000408481981 */ /* 0x024568000c1e1900 */
[----:B------:R-:W-:Y:S01]  /*4b00*/  @!P1 PRMT R147, R0, 0x7610, R147 ;  /* 0x0000761000939816 */ /* 0x000fe20000000093 */
[----:B--2---:R-:W3:Y:S06]  /*4b10*/  @!P1 LDC R72, c[0x0][0x880] ;  /* 0x00022000ff489b82 */ /* 0x004eec0000000800 */
.L_x_90:
[----:B---3-5:R-:W-:Y:S01]  /*4b20*/  @!P0 ISETP.EQ.AND P1, PT, R72, RZ, PT ;  /* 0x000000ff4800820c */ /* 0x028fe20003f22270 */
[----:B------:R-:W-:Y:S01]  /*4b30*/  @!UPT UIADD3 URZ, UPT, UPT, URZ, URZ, URZ ;  /* 0x000000fffffff290 */ /* 0x000fe2000fffe0ff */
[----:B------:R-:W-:Y:S11]  /*4b40*/  @!P0 BRA `(.L_x_91) ;  /* 0x0000000000188947 */ /* 0x000ff60003800000 */
[----:B------:R-:W-:Y:S02]  /*4b50*/  LOP3.LUT P0, RZ, R147, 0xff, RZ, 0xc0, !PT ;  /* 0x000000ff93ff7812 */ /* 0x000fe4000780c0ff */
[----:B------:R-:W-:Y:S04]  /*4b60*/  ISETP.NE.U32.AND P1, PT, R2, RZ, PT ;  /* 0x000000ff0200720c */ /* 0x000fe80003f25070 */
[----:B------:R-:W-:Y:S04]  /*4b70*/  ISETP.NE.AND.EX P1, PT, R3, RZ, PT, P1 ;  /* 0x000000ff0300720c */ /* 0x000fe80003f25310 */
[----:B------:R-:W-:Y:S03]  /*4b80*/  PLOP3.LUT P1, PT, P1, PT, PT, 0x8, 0x80 ;  /* 0x000000000080781c */ /* 0x000fe60000f2e170 */
[----:B------:R-:W-:Y:S11]  /*4b90*/  @P0 ISETP.EQ.AND P1, PT, R72, RZ, PT ;  /* 0x000000ff4800020c */ /* 0x000ff60003f22270 */
[----:B------:R-:W-:Y:S02]  /*4ba0*/  @!UPT UIADD3 URZ, UPT, UPT, URZ, URZ, URZ ;  /* 0x000000fffffff290 */ /* 0x000fe4000fffe0ff */
.L_x_91:
[----:B------:R-:W2:Y:S01]  /*4bb0*/  SYNCS.PHASECHK.TRANS64.TRYWAIT P0, [UR17+0x48], R6 ;  /* 0x00004806ff0075a7 */ /* 0x000ea20008001111 */
[----:B------:R-:W-:Y:S02]  /*4bc0*/  ELECT P2, URZ, PT ;  /* 0x0000000000ff782f */ /* 0x000fe40003840000 */
[----:B------:R-:W-:Y:S01]  /*4bd0*/  IADD3 R14, PT, PT, R14, 0x1, RZ ;  /* 0x000000010e0e7810 */ /* 0x000fe20007ffe0ff */
[----:B--2---:R-:W-:Y:S10]  /*4be0*/  @!P0 BRA `(.L_x_92) ;  /* 0x00000030008c8947 */ /* 0x004ff40003800000 */
.L_x_146:
[----:B------:R-:W-:Y:S01]  /*4bf0*/  PLOP3.LUT P1, PT, P1, P2, PT, 0xf2, 0x2f ;  /* 0x00000000002f781c */ /* 0x000fe20000f25e72 */
[----:B------:R-:W-:Y:S01]  /*4c00*/  UMOV UR18, 0x0 ;  /* 0x0000000000127882 */ /* 0x000fe20000000000 */
[----:B------:R-:W-:Y:S01]  /*4c10*/  UMOV UR19, 0x10000000 ;  /* 0x1000000000137882 */ /* 0x000fe20000000000 */
[----:B------:R-:W-:Y:S01]  /*4c20*/  UMOV UR12, UR36 ;  /* 0x00000024000c7c82 */ /* 0x000fe20008000000 */
[----:B------:R-:W-:Y:S01]  /*4c30*/  LOP3.LUT R15, R15, 0x1, RZ, 0x3c, !PT ;  /* 0x000000010f0f7812 */ /* 0x000fe200078e3cff */
[----:B------:R-:W-:Y:S01]  /*4c40*/  UPLOP3.LUT UP3, UPT, UPT, UPT, UPT, 0x80, 0x8 ;  /* 0x000000000008789c */ /* 0x000fe20003f6f070 */
[----:B------:R-:W-:Y:S07]  /*4c50*/  UMOV UR36, UR24 ;  /* 0x0000001800247c82 */ /* 0x000fee0008000000 */
[----:B-1----:R-:W-:Y:S01]  /*4c60*/  @!P1 IADD3 R6, P0, PT, R16, 0x580, RZ ;  /* 0x0000058010069810 */ /* 0x002fe20007f1e0ff */
[----:B------:R-:W-:Y:S03]  /*4c70*/  VOTEU.ALL UP0, P1 ;  /* 0x0000000000ff7886 */ /* 0x000fe60000800000 */
[----:B------:R-:W-:Y:S01]  /*4c80*/  @!P1 R2UR UR5, R6 ;  /* 0x00000000060592ca */ /* 0x000fe200000e0000 */
[----:B------:R-:W-:Y:S01]  /*4c90*/  @!P1 IMAD.X R0, RZ, RZ, R17, P0 ;  /* 0x000000ffff009224 */ /* 0x000fe200000e0611 */
[----:B------:R-:W-:Y:S01]  /*4ca0*/  @!UP0 USHF.L.U32 UR10, UR46, 0x6, URZ ;  /* 0x000000062e0a8899 */ /* 0x000fe200080006ff */
[----:B------:R-:W-:Y:S01]  /*4cb0*/  ISETP.NE.AND P0, PT, R14, 0x2, PT ;  /* 0x000000020e00780c */ /* 0x000fe20003f05270 */
[----:B------:R-:W-:Y:S02]  /*4cc0*/  @!UP0 USHF.L.U32 UR11, UR45, 0x7, URZ ;  /* 0x000000072d0b8899 */ /* 0x000fe400080006ff */
[----:B------:R-:W-:Y:S01]  /*4cd0*/  @!P1 R2UR UR4, R0 ;  /* 0x00000000000492ca */ /* 0x000fe200000e0000 */
[----:B------:R-:W-:Y:S01]  /*4ce0*/  @!UP0 UIADD3 UR8, UPT, UPT, UR17, 0x200, URZ ;  /* 0x0000020011088890 */ /* 0x000fe2000fffe0ff */
[----:B------:R-:W-:Y:S01]  /*4cf0*/  SEL R0, RZ, 0x1, P0 ;  /* 0x00000001ff007807 */ /* 0x000fe20000000000 */
[----:B------:R-:W-:Y:S01]  /*4d00*/  @!UP0 UIADD3 UR9, UPT, UPT, UR17, 0x40, URZ ;  /* 0x0000004011098890 */ /* 0x000fe2000fffe0ff */
[----:B------:R-:W-:Y:S01]  /*4d10*/  SEL R14, R14, RZ, P0 ;  /* 0x000000ff0e0e7207 */ /* 0x000fe20000000000 */
[----:B------:R-:W-:Y:S01]  /*4d20*/  VOTEU.ALL UP0, P1 ;  /* 0x0000000000ff7886 */ /* 0x000fe20000800000 */
[----:B------:R-:W-:Y:S01]  /*4d30*/  LOP3.LUT R13, R13, R0, RZ, 0x3c, !PT ;  /* 0x000000000d0d7212 */ /* 0x000fe200078e3cff */
[----:B------:R-:W-:Y:S01]  /*4d40*/  IMAD.U32 R6, RZ, RZ, UR5 ;  /* 0x00000005ff067e24 */ /* 0x000fe2000f8e00ff */
[----:B------:R-:W-:Y:S02]  /*4d50*/  UIADD3 UR46, UPT, UPT, UR7, UR57, URZ ;  /* 0x00000039072e7290 */ /* 0x000fe4000fffe0ff */
[----:B------:R-:W-:Y:S03]  /*4d60*/  UIADD3 UR45, UPT, UPT, UR13, UR60, URZ ;  /* 0x0000003c0d2d7290 */ /* 0x000fe6000fffe0ff */
[----:B------:R-:W-:Y:S01]  /*4d70*/  IMAD.U32 R7, RZ, RZ, UR4 ;  /* 0x00000004ff077e24 */ /* 0x000fe2000f8e00ff */
[----:B------:R-:W-:Y:S04]  /*4d80*/  @!P1 R2UR UR4, R6 ;  /* 0x00000000060492ca */ /* 0x000fe800000e0000 */
[----:B------:R-:W-:Y:S11]  /*4d90*/  @!P1 R2UR UR5, R7 ;  /* 0x00000000070592ca */ /* 0x000ff600000e0000 */
[----:B------:R-:W-:Y:S02]  /*4da0*/  @!UPT UIADD3 URZ, UPT, UPT, URZ, URZ, URZ ;  /* 0x000000fffffff290 */ /* 0x000fe4000fffe0ff */
[----:B------:R2:W-:Y:S01]  /*4db0*/  @!UP0 UTMALDG.3D [UR8], [UR4], desc[UR18] ;  /* 0x00001208040085b4 */ /* 0x0005e20008011000 */
[----:B------:R2:W-:Y:S01]  /*4dc0*/  @!P1 SYNCS.ARRIVE.TRANS64.RED.A0TR RZ, [UR17+0x40], R12 ;  /* 0x0000400cffff99a7 */ /* 0x0005e20008300411 */
[----:B------:R-:W-:Y:S01]  /*4dd0*/  SYNCS.ARRIVE.TRANS64.RED.A1T0 RZ, [UR55], RZ ;  /* 0x000000ffffff79a7 */ /* 0x000fe20008100437 */
[----:B------:R-:W-:Y:S05]  /*4de0*/  BRA.U UP1, `(.L_x_93) ;  /* 0xfffffff5018c7547 */ /* 0x000fea000b83ffff */
[----:B------:R-:W-:Y:S07]  /*4df0*/  MOV R0, UR17 ;  /* 0x0000001100007c02 */ /* 0x000fee0008000f00 */
.L_x_94:
[----:B-1----:R-:W-:-:S04]  /*4e00*/  SHF.L.U32 R2, R15, 0x1f, RZ ;  /* 0x0000001f0f027819 */ /* 0x002fc800000006ff */
[----:B------:R1:W3:Y:S03]  /*4e10*/  SYNCS.PHASECHK.TRANS64.TRYWAIT P0, [R0+URZ+0x48], R2 ;  /* 0x00004802000075a7 */ /* 0x0002e600080011ff */
[----:B---3--:R-:W-:Y:S05]  /*4e20*/  @!P0 NANOSLEEP.SYNCS 0x989680 ;  /* 0x009896800000895d */ /* 0x008fea0003900000 */
[----:B------:R-:W3:Y:S02]  /*4e30*/  @!P0 SYNCS.PHASECHK.TRANS64 P0, [R0+URZ+0x48], R2 ;  /* 0x00004802000085a7 */ /* 0x000ee400080010ff */
[----:B--23--:R-:W-:Y:S05]  /*4e40*/  @P0 EXIT ;  /* 0x000000000000094d */ /* 0x00cfea0003800000 */
[----:B------:R-:W-:Y:S05]  /*4e50*/  BRA `(.L_x_94) ;  /* 0xfffffffc00e87947 */ /* 0x000fea000383ffff */
.L_x_85:
[----:B------:R-:W-:-:S06]  /*4e60*/  UISETP.GE.AND UP0, UPT, UR18, 0x4, UPT ;  /* 0x000000041200788c */ /* 0x000fcc000bf06270 */
[----:B------:R-:W-:-:S13]  /*4e70*/  PLOP3.LUT P0, PT, PT, PT, UP0, 0x80, 0x8 ;  /* 0x000000000008781c */ /* 0x000fda0003f0f008 */
[----:B------:R-:W-:Y:S05]  /*4e80*/  @!P0 EXIT ;  /* 0x000000000000894d */ /* 0x000fea0003800000 */
[----:B------:R-:W-:Y:S01]  /*4e90*/  BAR.SYNC.DEFER_BLOCKING 0x6, 0xa0 ;  /* 0x0182800000007b1d */ /* 0x000fe20000010000 */
[C---:B------:R-:W-:Y:S01]  /*4ea0*/  IMAD.SHL.U32 R146, R142.reuse, 0x40, RZ ;  /* 0x000000408e927824 */ /* 0x040fe200078e00ff */
[C---:B------:R-:W-:Y:S01]  /*4eb0*/  R2P PR, R142.reuse, 0x6 ;  /* 0x000000068e007804 */ /* 0x040fe20000000000 */
[----:B------:R-:W-:Y:S02]  /*4ec0*/  IMAD.SHL.U32 R4, R142, 0x8, RZ ;  /* 0x000000088e047824 */ /* 0x000fe400078e00ff */
[----:B------:R-:W-:Y:S02]  /*4ed0*/  HFMA2 R68, -RZ, RZ, 0, 0 ;  /* 0x00000000ff447431 */ /* 0x000fe400000001ff */
[----:B------:R-:W-:Y:S01]  /*4ee0*/  IMAD.MOV.U32 R144, RZ, RZ, 0x20 ;  /* 0x00000020ff907424 */ /* 0x000fe200078e00ff */
[----:B------:R-:W-:Y:S01]  /*4ef0*/  UMOV UR44, 0x400 ;  /* 0x00000400002c7882 */ /* 0x000fe20000000000 */
[----:B------:R-:W1:Y:S01]  /*4f00*/  LDC.64 R138, c[0x0][0x888] ;  /* 0x00022200ff8a7b82 */ /* 0x000e620000000a00 */
[----:B------:R-:W-:Y:S01]  /*4f10*/  ULEA UR44, UR55, UR44, 0x18 ;  /* 0x0000002c372c7291 */ /* 0x000fe2000f8ec0ff */
[----:B------:R-:W-:Y:S01]  /*4f20*/  LOP3.LUT R5, R146, 0x180, RZ, 0xc0, !PT ;  /* 0x0000018092057812 */ /* 0x000fe200078ec0ff */
[----:B------:R-:W-:Y:S01]  /*4f30*/  IMAD.MOV.U32 R145, RZ, RZ, 0x10 ;  /* 0x00000010ff917424 */ /* 0x000fe200078e00ff */
[----:B------:R-:W-:Y:S01]  /*4f40*/  SEL R144, R144, 0xffffffe0, !P2 ;  /* 0xffffffe090907807 */ /* 0x000fe20005000000 */
[----:B------:R-:W-:Y:S01]  /*4f50*/  IMAD.U32 R69, R142, 0x10000, RZ ;  /* 0x000100008e457824 */ /* 0x000fe200078e00ff */
[----:B------:R-:W-:Y:S01]  /*4f60*/  LOP3.LUT R4, R5, 0x30, R4, 0xf8, !PT ;  /* 0x0000003005047812 */ /* 0x000fe200078ef804 */
[----:B------:R-:W-:Y:S01]  /*4f70*/  UIADD3 UR4, UPT, UPT, UR44, 0x2200, URZ ;  /* 0x000022002c047890 */ /* 0x000fe2000fffe0ff */
[----:B------:R-:W2:Y:S01]  /*4f80*/  LDC.64 R140, c[0x0][0x890] ;  /* 0x00022400ff8c7b82 */ /* 0x000ea20000000a00 */
[----:B------:R-:W-:-:S02]  /*4f90*/  SEL R145, R145, 0xfffffff0, !P1 ;  /* 0xfffffff091917807 */ /* 0x000fc40004800000 */
[----:B------:R-:W-:Y:S02]  /*4fa0*/  CS2R R152, SRZ ;  /* 0x0000000000987805 */ /* 0x000fe4000001ff00 */
[----:B------:R-:W-:Y:S02]  /*4fb0*/  LOP3.LUT R146, R4, 0x1e40, R146, 0xf8, !PT ;  /* 0x00001e4004927812 */ /* 0x000fe400078ef892 */
[----:B------:R-:W-:Y:S02]  /*4fc0*/  CS2R R150, SRZ ;  /* 0x0000000000967805 */ /* 0x000fe4000001ff00 */
[----:B------:R-:W-:Y:S01]  /*4fd0*/  SHF.R.U32.HI R143, RZ, 0x4, R144 ;  /* 0x00000004ff8f7819 */ /* 0x000fe20000011690 */
[----:B------:R-:W-:Y:S01]  /*4fe0*/  IMAD.U32 R154, RZ, RZ, UR4 ;  /* 0x00000004ff9a7e24 */ /* 0x000fe2000f8e00ff */
[----:B------:R-:W-:Y:S01]  /*4ff0*/  LOP3.LUT R69, R69, 0x600000, RZ, 0xc0, !PT ;  /* 0x0060000045457812 */ /* 0x000fe200078ec0ff */
[----:B------:R-:W3:Y:S01]  /*5000*/  LDC.64 R136, c[0x0][0x8b0] ;  /* 0x00022c00ff887b82 */ /* 0x000ee20000000a00 */
[----:B------:R-:W4:Y:S01]  /*5010*/  LDS R0, [UR44+0x110] ;  /* 0x0001102cff007984 */ /* 0x000f220008000800 */
[----:B------:R-:W-:Y:S01]  /*5020*/  VIADD R4, R146, UR44 ;  /* 0x0000002c92047c36 */ /* 0x000fe20008000000 */
[C---:B------:R-:W-:Y:S01]  /*5030*/  LEA.HI R143, R145.reuse, R143, RZ, 0x1c ;  /* 0x0000008f918f7211 */ /* 0x040fe200078fe0ff */
[----:B------:R-:W1:Y:S02]  /*5040*/  LDCU UR53, c[0x0][0x370] ;  /* 0x00006e00ff3577ac */ /* 0x000e640008000800 */
[--C-:B------:R-:W-:Y:S01]  /*5050*/  IMAD.IADD R145, R145, 0x1, R4.reuse ;  /* 0x0000000191917824 */ /* 0x100fe200078e0204 */
[----:B------:R-:W-:Y:S01]  /*5060*/  IADD3 R144, PT, PT, R144, R4, RZ ;  /* 0x0000000490907210 */ /* 0x000fe20007ffe0ff */
[----:B------:R-:W1:Y:S01]  /*5070*/  LDC.64 R134, c[0x0][0x8a8] ;  /* 0x00022a00ff867b82 */ /* 0x000e620000000a00 */
[----:B------:R-:W-:Y:S01]  /*5080*/  IMAD R143, R143, 0x10, R4 ;  /* 0x000000108f8f7824 */ /* 0x000fe200078e0204 */
[----:B------:R-:W1:Y:S01]  /*5090*/  LDCU.64 UR62, c[0x0][0x348] ;  /* 0x00006900ff3e77ac */ /* 0x000e620008000a00 */
[----:B------:R-:W1:Y:S01]  /*50a0*/  LDCU UR41, c[0x0][0xb0c] ;  /* 0x00016180ff2977ac */ /* 0x000e620008000800 */
[----:B------:R-:W1:Y:S01]  /*50b0*/  LDCU UR39, c[0x0][0xb30] ;  /* 0x00016600ff2777ac */ /* 0x000e620008000800 */
[----:B------:R-:W1:Y:S01]  /*50c0*/  LDCU.64 UR58, c[0x0][0x888] ;  /* 0x00011100ff3a77ac */ /* 0x000e620008000a00 */
[----:B------:R-:W1:Y:S01]  /*50d0*/  LDCU.64 UR42, c[0x0][0xb28] ;  /* 0x00016500ff2a77ac */ /* 0x000e620008000a00 */
[----:B------:R-:W1:Y:S01]  /*50e0*/  LDCU.128 UR48, c[0x0][0xb10] ;  /* 0x00016200ff3077ac */ /* 0x000e620008000c00 */
[----:B------:R-:W1:Y:S01]  /*50f0*/  LDCU UR52, c[0x0][0x374] ;  /* 0x00006e80ff3477ac */ /* 0x000e620008000800 */
[----:B------:R-:W-:Y:S01]  /*5100*/  UIADD3 UR56, UPT, UPT, UR44, 0x200, URZ ;  /* 0x000002002c387890 */ /* 0x000fe2000fffe0ff */
[----:B--2-4-:R-:W-:-:S11]  /*5110*/  IMAD.IADD R69, R0, 0x1, R69 ;  /* 0x0000000100457824 */ /* 0x014fd600078e0245 */
.L_x_112:
[----:B------:R-:W-:Y:S02]  /*5120*/  LEA R3, R150, UR44, 0x3 ;  /* 0x0000002c96037c11 */ /* 0x000fe4000f8e18ff */
[----:B------:R-:W-:Y:S02]  /*5130*/  SHF.L.U32 R0, R152, 0x1f, RZ ;  /* 0x0000001f98007819 */ /* 0x000fe400000006ff */
[----:B------:R-:W-:Y:S02]  /*5140*/  LEA R4, R150, UR44, 0x4 ;  /* 0x0000002c96047c11 */ /* 0x000fe4000f8e20ff */
[----:B--2---:R-:W2:Y:S02]  /*5150*/  SYNCS.PHASECHK.TRANS64.TRYWAIT P0, [R3+URZ+0x60], R0 ;  /* 0x00006000030075a7 */ /* 0x004ea400080011ff */
[----:B-12---:R-:W-:Y:S05]  /*5160*/  @!P0 BRA `(.L_x_95) ;  /* 0x0000002c00448947 */ /* 0x006fea0003800000 */
.L_x_147:
[----:B------:R-:W4:Y:S01]  /*5170*/  LDS.128 R4, [R4+0xf0] ;  /* 0x0000f00004047984 */ /* 0x000f220000000c00 */
[----:B------:R-:W-:Y:S01]  /*5180*/  UISETP.GE.AND UP0, UPT, UR40, 0x1, UPT ;  /* 0x000000012800788c */ /* 0x000fe2000bf06270 */
[----:B------:R-:W-:Y:S01]  /*5190*/  @!PT LDS RZ, [RZ] ;  /* 0x00000000fffff984 */ /* 0x000fe20000000800 */
[----:B------:R-:W-:Y:S01]  /*51a0*/  @!PT LDS RZ, [RZ] ;  /* 0x00000000fffff984 */ /* 0x000fe20000000800 */
[----:B------:R-:W-:Y:S01]  /*51b0*/  @!PT LDS RZ, [RZ] ;  /* 0x00000000fffff984 */ /* 0x000fe20000000800 */
[----:B------:R-:W-:Y:S01]  /*51c0*/  @!PT LDS RZ, [RZ] ;  /* 0x00000000fffff984 */ /* 0x000fe20000000800 */
[----:B------:R1:W-:Y:S06]  /*51d0*/  MEMBAR.ALL.CTA ;  /* 0x0000000000007992 */ /* 0x0003ec0000008000 */
[----:B-1----:R-:W1:Y:S01]  /*51e0*/  FENCE.VIEW.ASYNC.S ;  /* 0x00000000000073c6 */ /* 0x002e620000000000 */
[----:B----4-:R-:W-:Y:S11]  /*51f0*/  LOP3.LUT P0, RZ, R6, 0x1, RZ, 0xc0, !PT ;  /* 0x0000000106ff7812 */ /* 0x010ff6000780c0ff */
[----:B------:R-:W-:Y:S02]  /*5200*/  @!UPT UIADD3 URZ, UPT, UPT, URZ, URZ, URZ ;  /* 0x000000fffffff290 */ /* 0x000fe4000fffe0ff */
[----:B-1----:R-:W-:Y:S01]  /*5210*/  VOTEU.ANY UP1, P0 ;  /* 0x0000000000ff7886 */ /* 0x002fe20000020100 */
[----:B------:R-:W-:Y:S01]  /*5220*/  PLOP3.LUT P0, PT, PT, PT, UP1, 0x80, 0x8 ;  /* 0x000000000008781c */ /* 0x000fe20003f0f018 */
[----:B------:R-:W-:Y:S11]  /*5230*/  UP2UR UR47, UPR, URZ, 0x2 ;  /* 0x00000002ff2f7883 */ /* 0x000ff60008000000 */
[----:B------:R-:W-:Y:S01]  /*5240*/  @!UPT UIADD3 URZ, UPT, UPT, URZ, URZ, URZ ;  /* 0x000000fffffff290 */ /* 0x000fe2000fffe0ff */
        /* <DEDUP_REMOVED lines=13> */
[----:B------:R-:W2:Y:S01]  /*5320*/  LDCU UR12, c[0x0][0xb20] ;  /* 0x00016400ff0c77ac */ /* 0x000ea20008000800 */
[----:B------:R-:W-:Y:S02]  /*5330*/  UIMAD.WIDE.U32 UR4, UR52, UR51, URZ ;  /* 0x00000033340472a5 */ /* 0x000fe4000f8e00ff */
[----:B------:R-:W-:Y:S02]  /*5340*/  UIMAD.WIDE.U32 UR6, UR53, UR48, URZ ;  /* 0x00000030350672a5 */ /* 0x000fe4000f8e00ff */
[----:B------:R-:W-:Y:S02]  /*5350*/  UISETP.NE.AND UP0, UPT, UR50, 0x1, UPT ;  /* 0x000000013200788c */ /* 0x000fe4000bf05270 */
[----:B------:R-:W-:Y:S02]  /*5360*/  UIMAD.WIDE.U32 UR8, UR37, UR51, URZ ;  /* 0x00000033250872a5 */ /* 0x000fe4000f8e00ff */
[----:B------:R-:W-:Y:S02]  /*5370*/  UIMAD.WIDE.U32 UR10, UR38, UR48, URZ ;  /* 0x00000030260a72a5 */ /* 0x000fe4000f8e00ff */
[----:B------:R-:W-:Y:S02]  /*5380*/  UISETP.NE.AND UP1, UPT, UR41, 0x1, UPT ;  /* 0x000000012900788c */ /* 0x000fe4000bf25270 */
[----:B------:R-:W-:Y:S01]  /*5390*/  UISETP.NE.AND UP2, UPT, UR40, 0x1, UPT ;  /* 0x000000012800788c */ /* 0x000fe2000bf45270 */
[----:B------:R-:W-:Y:S02]  /*53a0*/  UMOV UR4, UR5 ;  /* 0x0000000500047c82 */ /* 0x000fe40008000000 */
[----:B--2---:R-:W-:Y:S03]  /*53b0*/  USHF.R.U32.HI UR5, URZ, UR12, UR4 ;  /* 0x0000000cff057299 */ /* 0x004fe60008011604 */
[----:B------:R-:W-:Y:S02]  /*53c0*/  UMOV UR4, UR7 ;  /* 0x0000000700047c82 */ /* 0x000fe40008000000 */
[----:B------:R-:W-:Y:S02]  /*53d0*/  USHF.R.U32.HI UR7, URZ, UR49, UR4 ;  /* 0x00000031ff077299 */ /* 0x000fe40008011604 */
[----:B------:R-:W-:Y:S02]  /*53e0*/  USEL UR4, UR52, UR5, !UP0 ;  /* 0x0000000534047287 */ /* 0x000fe4000c000000 */
[----:B------:R-:W-:Y:S01]  /*53f0*/  USEL UR7, UR53, UR7, !UP1 ;  /* 0x0000000735077287 */ /* 0x000fe2000c800000 */
[----:B------:R-:W-:Y:S01]  /*5400*/  UMOV UR5, UR9 ;  /* 0x0000000900057c82 */ /* 0x000fe20008000000 */
[----:B------:R-:W-:Y:S02]  /*5410*/  UIMAD.WIDE.U32 UR8, UR4, UR42, URZ ;  /* 0x0000002a040872a5 */ /* 0x000fe4000f8e00ff */
[----:B------:R-:W-:Y:S03]  /*5420*/  USHF.R.U32.HI UR6, URZ, UR12, UR5 ;  /* 0x0000000cff067299 */ /* 0x000fe60008011605 */
[----:B------:R-:W-:Y:S01]  /*5430*/  UMOV UR5, UR11 ;  /* 0x0000000b00057c82 */ /* 0x000fe20008000000 */
[----:B------:R-:W-:Y:S02]  /*5440*/  UIMAD.WIDE.U32 UR10, UR7, UR42, URZ ;  /* 0x0000002a070a72a5 */ /* 0x000fe4000f8e00ff */
[----:B------:R-:W-:Y:S02]  /*5450*/  USHF.R.U32.HI UR12, URZ, UR49, UR5 ;  /* 0x00000031ff0c7299 */ /* 0x000fe40008011605 */
[----:B------:R-:W-:Y:S01]  /*5460*/  USEL UR6, UR37, UR6, !UP0 ;  /* 0x0000000625067287 */ /* 0x000fe2000c000000 */
[----:B------:R-:W-:Y:S02]  /*5470*/  UMOV UR5, UR9 ;  /* 0x0000000900057c82 */ /* 0x000fe40008000000 */
[----:B------:R-:W-:Y:S01]  /*5480*/  UMOV UR10, UR11 ;  /* 0x0000000b000a7c82 */ /* 0x000fe20008000000 */
[----:B------:R-:W-:Y:S02]  /*5490*/  @UP2 USHF.R.U32.HI UR4, URZ, UR43, UR5 ;  /* 0x0000002bff042299 */ /* 0x000fe40008011605 */
[----:B------:R-:W-:Y:S02]  /*54a0*/  @UP2 USHF.R.U32.HI UR7, URZ, UR43, UR10 ;  /* 0x0000002bff072299 */ /* 0x000fe4000801160a */
[----:B------:R-:W-:Y:S02]  /*54b0*/  UIMAD UR4, UR40, UR4, URZ ;  /* 0x00000004280472a4 */ /* 0x000fe4000f8e02ff */
[----:B------:R-:W-:Y:S02]  /*54c0*/  UIMAD.WIDE.U32 UR10, UR6, UR42, URZ ;  /* 0x0000002a060a72a5 */ /* 0x000fe4000f8e00ff */
[----:B------:R-:W-:Y:S02]  /*54d0*/  USEL UR5, UR38, UR12, !UP1 ;  /* 0x0000000c26057287 */ /* 0x000fe4000c800000 */
[----:B------:R-:W-:Y:S02]  /*54e0*/  UIMAD UR8, UR40, UR7, URZ ;  /* 0x00000007280872a4 */ /* 0x000fe4000f8e02ff */
[----:B------:R-:W-:Y:S03]  /*54f0*/  UISETP.GE.AND UP0, UPT, UR6, UR4, UPT ;  /* 0x000000040600728c */ /* 0x000fe6000bf06270 */
[----:B------:R-:W-:Y:S01]  /*5500*/  UMOV UR4, UR11 ;  /* 0x0000000b00047c82 */ /* 0x000fe20008000000 */
[----:B------:R-:W-:Y:S02]  /*5510*/  UISETP.GE.OR UP0, UPT, UR5, UR8, UP0 ;  /* 0x000000080500728c */ /* 0x000fe40008706670 */
[----:B------:R-:W-:Y:S02]  /*5520*/  USHF.R.U32.HI UR4, URZ, UR43, UR4 ;  /* 0x0000002bff047299 */ /* 0x000fe40008011604 */
[----:B------:R-:W-:Y:S02]  /*5530*/  UIMAD.WIDE.U32 UR8, UR5, UR42, URZ ;  /* 0x0000002a050872a5 */ /* 0x000fe4000f8e00ff */
[----:B------:R-:W-:Y:S02]  /*5540*/  USEL UR11, UR6, UR4, !UP2 ;  /* 0x00000004060b7287 */ /* 0x000fe4000d000000 */
[----:B------:R-:W-:Y:S02]  /*5550*/  UIADD3 UR8, UPT, UPT, -UR5, URZ, URZ ;  /* 0x000000ff05087290 */ /* 0x000fe4000fffe1ff */
[----:B------:R-:W-:Y:S01]  /*5560*/  UIADD3 UR10, UPT, UPT, -UR11, URZ, URZ ;  /* 0x000000ff0b0a7290 */ /* 0x000fe2000fffe1ff */
[----:B------:R-:W-:Y:S01]  /*5570*/  @!UP0 UMOV UR4, UR9 ;  /* 0x0000000900048c82 */ /* 0x000fe20008000000 */
[----:B------:R-:W-:Y:S02]  /*5580*/  UIADD3 UR9, UPT, UPT, -UR6, URZ, URZ ;  /* 0x000000ff06097290 */ /* 0x000fe4000fffe1ff */
[----:B------:R-:W-:Y:S02]  /*5590*/  @!UP0 USHF.R.U32.HI UR4, URZ, UR43, UR4 ;  /* 0x0000002bff048299 */ /* 0x000fe40008011604 */
[----:B------:R-:W-:Y:S02]  /*55a0*/  UIMAD UR10, UR40, UR10, UR6 ;  /* 0x0000000a280a72a4 */ /* 0x000fe4000f8e0206 */
[----:B------:R-:W-:Y:S04]  /*55b0*/  @!UP0 USEL UR4, UR5, UR4, !UP2 ;  /* 0x0000000405048287 */ /* 0x000fe8000d000000 */
[----:B------:R-:W-:Y:S02]  /*55c0*/  @!UP0 UIMAD UR10, UR7, UR10, UR4 ;  /* 0x0000000a070a82a4 */ /* 0x000fe4000f8e0204 */
[----:B------:R-:W-:Y:S02]  /*55d0*/  @!UP0 UIADD3 UR11, UPT, UPT, UR11, -UR4, URZ ;  /* 0x800000040b0b8290 */ /* 0x000fe4000fffe0ff */
[----:B------:R-:W-:Y:S02]  /*55e0*/  UIMAD UR7, UR41, UR8, UR38 ;  /* 0x00000008290772a4 */ /* 0x000fe4000f8e0226 */
[----:B------:R-:W-:Y:S02]  /*55f0*/  @!UP0 UIMAD UR6, UR11, UR40, UR5 ;  /* 0x000000280b0682a4 */ /* 0x000fe4000f8e0205 */
[----:B------:R-:W-:Y:S01]  /*5600*/  UIMAD UR4, UR50, UR9, UR37 ;  /* 0x00000009320472a4 */ /* 0x000fe2000f8e0225 */
[----:B------:R-:W-:Y:S02]  /*5610*/  @!UP0 UMOV UR5, UR10 ;  /* 0x0000000a00058c82 */ /* 0x000fe40008000000 */
[----:B------:R-:W-:Y:S02]  /*5620*/  UIMAD UR38, UR5, UR41, UR7 ;  /* 0x00000029052672a4 */ /* 0x000fe4000f8e0207 */
[----:B------:R-:W-:Y:S11]  /*5630*/  UIMAD UR37, UR6, UR50, UR4 ;  /* 0x00000032062572a4 */ /* 0x000ff6000f8e0204 */
[----:B------:R-:W-:Y:S01]  /*5640*/  @!UPT UIADD3 URZ, UPT, UPT, URZ, URZ, URZ ;  /* 0x000000fffffff290 */ /* 0x000fe2000fffe0ff */
.L_x_96:
[----:B------:R-:W-:Y:S01]  /*5650*/  UISETP.NE.AND UP0, UPT, UR39, 0x1, UPT ;  /* 0x000000012700788c */ /* 0x000fe2000bf05270 */
[----:B------:R-:W-:Y:S10]  /*5660*/  IADD3 R150, PT, PT, R150, 0x1, RZ ;  /* 0x0000000196967810 */ /* 0x000ff40007ffe0ff */
[----:B------:R-:W2:Y:S01]  /*5670*/  @!UP0 LDCU.128 UR12, c[0x0][0xb10] ;  /* 0x00016200ff0c87ac */ /* 0x000ea20008000c00 */
[----:B------:R-:W4:Y:S01]  /*5680*/  @!UP0 LDCU UR5, c[0x0][0xb0c] ;  /* 0x00016180ff0587ac */ /* 0x000f220008000800 */
[----:B------:R-:W3:Y:S01]  /*5690*/  @!UP0 LDCU UR10, c[0x0][0xb20] ;  /* 0x00016400ff0a87ac */ /* 0x000ee20008000800 */
[----:B--2---:R-:W-:Y:S02]  /*56a0*/  UIMAD.WIDE.U32 UR8, UR38, UR12, URZ ;  /* 0x0000000c260872a5 */ /* 0x004fe4000f8e00ff */
[----:B------:R-:W-:Y:S02]  /*56b0*/  UIMAD.WIDE.U32 UR6, UR37, UR15, URZ ;  /* 0x0000000f250672a5 */ /* 0x000fe4000f8e00ff */
[----:B------:R-:W-:Y:S03]  /*56c0*/  @!UP0 UISETP.NE.AND UP1, UPT, UR14, 0x1, UPT ;  /* 0x000000010e00888c */ /* 0x000fe6000bf25270 */
[----:B------:R-:W-:Y:S01]  /*56d0*/  @!UP0 UMOV UR4, UR9 ;  /* 0x0000000900048c82 */ /* 0x000fe20008000000 */
[----:B----4-:R-:W-:Y:S02]  /*56e0*/  @!UP0 UISETP.NE.AND UP2, UPT, UR5, 0x1, UPT ;  /* 0x000000010500888c */ /* 0x010fe4000bf45270 */
[----:B------:R-:W-:Y:S01]  /*56f0*/  @!UP0 USHF.R.U32.HI UR4, URZ, UR13, UR4 ;  /* 0x0000000dff048299 */ /* 0x000fe20008011604 */
[----:B------:R-:W-:Y:S02]  /*5700*/  @!UP0 UMOV UR6, UR7 ;  /* 0x0000000700068c82 */ /* 0x000fe40008000000 */
[----:B---3--:R-:W-:Y:S02]  /*5710*/  @!UP0 USHF.R.U32.HI UR6, URZ, UR10, UR6 ;  /* 0x0000000aff068299 */ /* 0x008fe40008011606 */
[----:B------:R-:W-:Y:S02]  /*5720*/  @!UP0 USEL UR7, UR38, UR4, !UP2 ;  /* 0x0000000426078287 */ /* 0x000fe4000d000000 */
[----:B------:R-:W-:Y:S04]  /*5730*/  @!UP0 USEL UR6, UR37, UR6, !UP1 ;  /* 0x0000000625068287 */ /* 0x000fe8000c800000 */
[----:B------:R-:W-:Y:S02]  /*5740*/  @!UP0 UIADD3 UR4, UPT, UPT, -UR7, UR6, URZ ;  /* 0x0000000607048290 */ /* 0x000fe4000fffe1ff */
[----:B------:R-:W-:Y:S02]  /*5750*/  @!UP0 UIADD3 UR6, UPT, UPT, UR7, -UR6, URZ ;  /* 0x8000000607068290 */ /* 0x000fe4000fffe0ff */
[----:B------:R-:W-:Y:S02]  /*5760*/  @!UP0 UIMAD UR38, UR4, UR5, UR38 ;  /* 0x00000005042682a4 */ /* 0x000fe4000f8e0226 */
[----:B------:R-:W-:Y:S02]  /*5770*/  @!UP0 UIMAD UR37, UR6, UR14, UR37 ;  /* 0x0000000e062582a4 */ /* 0x000fe4000f8e0225 */
[----:B------:R-:W-:Y:S09]  /*5780*/  ULOP3.LUT UP0, URZ, UR56, 0x1b0, URZ, 0xc0, !UPT ;  /* 0x000001b038ff7892 */ /* 0x000ff2000f80c0ff */
[----:B------:R-:W-:Y:S05]  /*5790*/  BRA.U !UP0, `(.L_x_97) ;  /* 0x0000000108407547 */ /* 0x000fea000b800000 */
[----:B------:R-:W2:Y:S01]  /*57a0*/  LDCU.64 UR8, c[0x4][0x80] ;  /* 0x01001000ff0877ac */ /* 0x000ea20008000a00 */
[----:B------:R-:W-:Y:S01]  /*57b0*/  MOV R3, 0x0 ;  /* 0x0000000000037802 */ /* 0x000fe20000000f00 */
[----:B------:R-:W-:Y:S02]  /*57c0*/  HFMA2 R12, -RZ, RZ, 0, 5.9604644775390625e-08 ;  /* 0x00000001ff0c7431 */ /* 0x000fe400000001ff */
[----:B------:R-:W-:Y:S02]  /*57d0*/  IMAD.MOV.U32 R8, RZ, RZ, 0x70 ;  /* 0x00000070ff087424 */ /* 0x000fe400078e00ff */
[----:B------:R-:W-:Y:S01]  /*57e0*/  IMAD.MOV.U32 R13, RZ, RZ, RZ ;  /* 0x000000ffff0d7224 */ /* 0x000fe200078e00ff */
[----:B------:R-:W3:Y:S01]  /*57f0*/  LDCU.64 UR6, c[0x4][0x88] ;  /* 0x01001100ff0677ac */ /* 0x000ee20008000a00 */
[----:B------:R-:W4:Y:S01]  /*5800*/  LDC.64 R2, c[0x4][R3] ;  /* 0x0100000003027b82 */ /* 0x000f220000000a00 */
[----:B------:R-:W1:Y:S01]  /*5810*/  LDCU.64 UR4, c[0x4][0x8] ;  /* 0x01000100ff0477ac */ /* 0x000e620008000a00 */
[----:B--2---:R-:W-:Y:S01]  /*5820*/  MOV R5, UR9 ;  /* 0x0000000900057c02 */ /* 0x004fe20008000f00 */
[----:B------:R-:W-:Y:S01]  /*5830*/  IMAD.U32 R4, RZ, RZ, UR8 ;  /* 0x00000008ff047e24 */ /* 0x000fe2000f8e00ff */
[----:B---3--:R-:W-:Y:S01]  /*5840*/  MOV R7, UR7 ;  /* 0x0000000700077c02 */ /* 0x008fe20008000f00 */
[----:B------:R-:W-:Y:S01]  /*5850*/  IMAD.U32 R6, RZ, RZ, UR6 ;  /* 0x00000006ff067e24 */ /* 0x000fe2000f8e00ff */
[----:B-1----:R-:W-:Y:S01]  /*5860*/  MOV R11, UR5 ;  /* 0x00000005000b7c02 */ /* 0x002fe20008000f00 */
[----:B------:R-:W-:Y:S02]  /*5870*/  IMAD.U32 R10, RZ, RZ, UR4 ;  /* 0x00000004ff0a7e24 */ /* 0x000fe4000f8e00ff */
[----:B------:R-:W-:Y:S07]  /*5880*/  LEPC R20, `(.L_x_97) ;  /* 0x000000001014794e */ /* 0x000fee0000000000 */
[----:B----45:R-:W-:Y:S05]  /*5890*/  CALL.ABS.NOINC R2 ;  /* 0x0000000002007343 */ /* 0x030fea0003c00000 */
.L_x_97:
[----:B------:R-:W-:Y:S01]  /*58a0*/  LOP3.LUT P0, RZ, R154, 0x1b0, RZ, 0xc0, !PT ;  /* 0x000001b09aff7812 */ /* 0x000fe2000780c0ff */
[----:B------:R-:W-:Y:S11]  /*58b0*/  BSSY.RECONVERGENT B6, `(.L_x_98) ;  /* 0x0000013000067945 */ /* 0x000ff60003800200 */
[----:B------:R-:W-:Y:S01]  /*58c0*/  @!UPT UIADD3 URZ, UPT, UPT, URZ, URZ, URZ ;  /* 0x000000fffffff290 */ /* 0x000fe2000fffe0ff */
[----:B------:R-:W-:Y:S05]  /*58d0*/  @!P0 BRA `(.L_x_99) ;  /* 0x0000000000408947 */ /* 0x000fea0003800000 */
        /* <DEDUP_REMOVED lines=16> */
.L_x_99:
[----:B------:R-:W-:Y:S05]  /*59e0*/  BSYNC.RECONVERGENT B6 ;  /* 0x0000000000067941 */ /* 0x000fea0003800200 */
.L_x_98:
[----:B------:R-:W-:Y:S01]  /*59f0*/  ISETP.NE.U32.AND P3, PT, R140, RZ, PT ;  /* 0x000000ff8c00720c */ /* 0x000fe20003f65070 */
[----:B------:R-:W-:Y:S01]  /*5a00*/  UISETP.NE.AND UP1, UPT, UR61, URZ, UPT ;  /* 0x000000ff3d00728c */ /* 0x000fe2000bf25270 */
[----:B------:R-:W-:Y:S02]  /*5a10*/  ISETP.NE.U32.AND P4, PT, R136, RZ, PT ;  /* 0x000000ff8800720c */ /* 0x000fe40003f85070 */
[----:B------:R-:W-:Y:S02]  /*5a20*/  ISETP.NE.AND.EX P3, PT, R141, RZ, PT, P3 ;  /* 0x000000ff8d00720c */ /* 0x000fe40003f65330 */
[----:B------:R-:W-:Y:S02]  /*5a30*/  PLOP3.LUT P1, PT, PT, PT, PT, 0x8, 0x80 ;  /* 0x000000000080781c */ /* 0x000fe40003f2e170 */
[----:B------:R-:W-:Y:S02]  /*5a40*/  PLOP3.LUT P0, PT, PT, PT, UP1, 0x80, 0x8 ;  /* 0x000000000008781c */ /* 0x000fe40003f0f018 */
[----:B------:R-:W-:Y:S02]  /*5a50*/  ISETP.NE.AND.EX P4, PT, R137, RZ, PT, P4 ;  /* 0x000000ff8900720c */ /* 0x000fe40003f85340 */
[----:B------:R-:W2:Y:S09]  /*5a60*/  @UP1 LDCU.64 UR4, c[0x0][0x888] ;  /* 0x00011100ff0417ac */ /* 0x000eb20008000a00 */
[----:B------:R-:W-:Y:S01]  /*5a70*/  @P0 PLOP3.LUT P1, PT, P3, PT, PT, 0x80, 0x8 ;  /* 0x000000000008081c */ /* 0x000fe20001f2f070 */
[----:B--2---:R-:W-:Y:S04]  /*5a80*/  @UP1 UISETP.NE.U32.AND UP0, UPT, UR4, URZ, UPT ;  /* 0x000000ff0400128c */ /* 0x004fe8000bf05070 */
[----:B------:R-:W-:Y:S04]  /*5a90*/  @UP1 UISETP.NE.AND.EX UP0, UPT, UR5, URZ, UPT, UP0 ;  /* 0x000000ff0500128c */ /* 0x000fe8000bf05300 */
[----:B------:R-:W-:Y:S01]  /*5aa0*/  @UP1 USEL UR4, URZ, 0xffffffff, UP0 ;  /* 0xffffffffff041887 */ /* 0x000fe20008000000 */
[----:B------:R-:W-:Y:S11]  /*5ab0*/  @!P3 BRA `(.L_x_100) ;  /* 0x000000000030b947 */ /* 0x000ff60003800000 */
        /* <DEDUP_REMOVED lines=12> */
.L_x_100:
[----:B------:R-:W-:Y:S05]  /*5b80*/  @!P4 BRA `(.L_x_101) ;  /* 0x000000000024c947 */ /* 0x000fea0003800000 */
[----:B------:R-:W-:Y:S01]  /*5b90*/  ISETP.NE.U32.AND P2, PT, R134, RZ, PT ;  /* 0x000000ff8600720c */ /* 0x000fe20003f45070 */
[----:B------:R-:W2:Y:S03]  /*5ba0*/  LDCU.64 UR6, c[0x0][0x358] ;  /* 0x00006b00ff0677ac */ /* 0x000ea60008000a00 */
[----:B------:R-:W-:Y:S11]  /*5bb0*/  ISETP.NE.AND.EX P2, PT, R135, RZ, PT, P2 ;  /* 0x000000ff8700720c */ /* 0x000ff60003f45320 */
[----:B------:R-:W-:Y:S02]  /*5bc0*/  @!UPT UIADD3 URZ, UPT, UPT, URZ, URZ, URZ ;  /* 0x000000fffffff290 */ /* 0x000fe4000fffe0ff */
[----:B------:R-:W4:Y:S01]  /*5bd0*/  @P2 LDC.64 R2, c[0x0][0x8a8] ;  /* 0x00022a00ff022b82 */ /* 0x000f220000000a00 */
[----:B-1----:R-:W-:Y:S04]  /*5be0*/  @P2 IMAD R0, R136, UR36, RZ ;  /* 0x0000002488002c24 */ /* 0x002fe8000f8e02ff */
[----:B----4-:R-:W-:Y:S05]  /*5bf0*/  @P2 IMAD.WIDE R2, R0, 0x4, R2 ;  /* 0x0000000400022825 */ /* 0x010fea00078e0202 */
[----:B--2--5:R2:W5:Y:S02]  /*5c00*/  @P2 LDG.E R70, desc[UR6][R2.64] ;  /* 0x0000000602462981 */ /* 0x024564000c1e1900 */
[----:B--2---:R-:W4:Y:S02]  /*5c10*/  @!P2 LDC R70, c[0x0][0x8a0] ;  /* 0x00022800ff46ab82 */ /* 0x004f240000000800 */
.L_x_101:
[----:B---3-5:R-:W-:Y:S01]  /*5c20*/  @P0 ISETP.NE.AND P4, PT, R72, RZ, PT ;  /* 0x000000ff4800020c */ /* 0x028fe20003f85270 */
[----:B-1----:R-:W-:Y:S01]  /*5c30*/  IMAD.U32 R0, RZ, RZ, UR4 ;  /* 0x00000004ff007e24 */ /* 0x002fe2000f8e00ff */
[----:B------:R-:W-:Y:S01]  /*5c40*/  @P0 LOP3.LUT P2, RZ, R147, 0xff, RZ, 0xc0, !PT ;  /* 0x000000ff93ff0812 */ /* 0x000fe2000784c0ff */
[----:B------:R-:W-:Y:S01]  /*5c50*/  BSSY B1, `(.L_x_102) ;  /* 0x000003d000017945 */ /* 0x000fe20003800000 */
[----:B------:R-:W-:Y:S02]  /*5c60*/  @P0 SEL R2, RZ, 0xffffffff, P4 ;  /* 0xffffffffff020807 */ /* 0x000fe40002000000 */
[----:B------:R-:W-:Y:S02]  /*5c70*/  CS2R R90, SRZ ;  /* 0x00000000005a7805 */ /* 0x000fe4000001ff00 */
[----:B------:R-:W-:Y:S02]  /*5c80*/  LEA R149, R68, UR44, 0x3 ;  /* 0x0000002c44957c11 */ /* 0x000fe4000f8e18ff */
[----:B------:R-:W-:Y:S02]  /*5c90*/  CS2R R88, SRZ ;  /* 0x0000000000587805 */ /* 0x000fe4000001ff00 */
[----:B------:R-:W-:Y:S02]  /*5ca0*/  @P1 SEL R2, R0, R2, !P2 ;  /* 0x0000000200021207 */ /* 0x000fe40005000000 */
[----:B------:R-:W-:Y:S02]  /*5cb0*/  CS2R R86, SRZ ;  /* 0x0000000000567805 */ /* 0x000fe4000001ff00 */
[----:B------:R-:W-:Y:S02]  /*5cc0*/  SHF.L.U32 R4, R153, 0x1f, RZ ;  /* 0x0000001f99047819 */ /* 0x000fe400000006ff */
[----:B------:R-:W-:Y:S02]  /*5cd0*/  CS2R R84, SRZ ;  /* 0x0000000000547805 */ /* 0x000fe4000001ff00 */
[----:B------:R-:W-:Y:S02]  /*5ce0*/  @P0 LOP3.LUT R2, R2, 0x1, RZ, 0xc0, !PT ;  /* 0x0000000102020812 */ /* 0x000fe400078ec0ff */
[----:B------:R-:W-:Y:S02]  /*5cf0*/  CS2R R82, SRZ ;  /* 0x0000000000527805 */ /* 0x000fe4000001ff00 */
[----:B------:R-:W-:Y:S02]  /*5d00*/  PLOP3.LUT P5, PT, PT, PT, PT, 0x8, 0x80 ;  /* 0x000000000080781c */ /* 0x000fe40003fae170 */
[----:B------:R-:W-:Y:S02]  /*5d10*/  CS2R R80, SRZ ;  /* 0x0000000000507805 */ /* 0x000fe4000001ff00 */
[----:B------:R-:W-:Y:S01]  /*5d20*/  ISETP.NE.U32.OR P1, PT, R2, 0x1, !P0 ;  /* 0x000000010200780c */ /* 0x000fe20004725470 */
[----:B------:R-:W-:Y:S01]  /*5d30*/  IMAD R2, R68, 0x40, R69 ;  /* 0x0000004044027824 */ /* 0x000fe200078e0245 */
[----:B------:R-:W-:Y:S02]  /*5d40*/  CS2R R18, SRZ ;  /* 0x0000000000127805 */ /* 0x000fe4000001ff00 */
[----:B------:R-:W-:Y:S09]  /*5d50*/  CS2R R16, SRZ ;  /* 0x0000000000107805 */ /* 0x000ff2000001ff00 */
[----:B------:R-:W-:Y:S04]  /*5d60*/  @P1 SHF.L.U32 R0, R151, 0x1f, RZ ;  /* 0x0000001f97001819 */ /* 0x000fe800000006ff */
[----:B------:R-:W1:Y:S01]  /*5d70*/  @P1 SYNCS.PHASECHK.TRANS64.TRYWAIT P0, [UR44+0x40], R0 ;  /* 0x00004000ff0015a7 */ /* 0x000e62000800112c */
[----:B------:R2:W3:Y:S01]  /*5d80*/  SYNCS.PHASECHK.TRANS64.TRYWAIT P4, [R149+URZ+0x80], R4 ;  /* 0x00008004950075a7 */ /* 0x0004e200080811ff */
[----:B-1----:R-:W-:Y:S01]  /*5d90*/  @P1 PLOP3.LUT P5, PT, P0, PT, PT, 0x8, 0x80 ;  /* 0x000000000080181c */ /* 0x002fe200007ae170 */
[----:B------:R-:W-:Y:S01]  /*5da0*/  @!UPT UIADD3 URZ, UPT, UPT, URZ, URZ, URZ ;  /* 0x000000fffffff290 */ /* 0x000fe2000fffe0ff */
[----:B--23--:R-:W-:Y:S11]  /*5db0*/  @!P1 BRA `(.L_x_103) ;  /* 0x0000000000989947 */ /* 0x00cff60003800000 */
[----:B------:R-:W-:Y:S01]  /*5dc0*/  ISETP.NE.U32.AND P0, PT, RZ, UR58, PT ;  /* 0x0000003aff007c0c */ /* 0x000fe2000bf05070 */
[----:B------:R-:W-:Y:S01]  /*5dd0*/  BSSY B0, `(.L_x_104) ;  /* 0x0000016000007945 */ /* 0x000fe20003800000 */
[----:B------:R-:W-:Y:S02]  /*5de0*/  ISETP.NE.AND P2, PT, R72, RZ, PT ;  /* 0x000000ff4800720c */ /* 0x000fe40003f45270 */
[----:B------:R-:W-:Y:S02]  /*5df0*/  CS2R R18, SRZ ;  /* 0x0000000000127805 */ /* 0x000fe4000001ff00 */
[----:B------:R-:W-:Y:S02]  /*5e00*/  ISETP.NE.AND.EX P0, PT, RZ, UR59, PT, P0 ;  /* 0x0000003bff007c0c */ /* 0x000fe4000bf05300 */
[----:B------:R-:W-:Y:S02]  /*5e10*/  CS2R R16, SRZ ;  /* 0x0000000000107805 */ /* 0x000fe4000001ff00 */
[----:B------:R-:W-:Y:S02]  /*5e20*/  LOP3.LUT P1, RZ, R147, 0xff, RZ, 0xc0, !PT ;  /* 0x000000ff93ff7812 */ /* 0x000fe4000782c0ff */
[----:B------:R-:W-:Y:S02]  /*5e30*/  CS2R R82, SRZ ;  /* 0x0000000000527805 */ /* 0x000fe4000001ff00 */
[----:B------:R-:W-:Y:S02]  /*5e40*/  SEL R0, RZ, 0xffffffff, P2 ;  /* 0xffffffffff007807 */ /* 0x000fe40001000000 */
[----:B------:R-:W-:Y:S02]  /*5e50*/  CS2R R80, SRZ ;  /* 0x0000000000507805 */ /* 0x000fe4000001ff00 */
[----:B------:R-:W-:Y:S02]  /*5e60*/  SEL R3, RZ, 0xffffffff, P0 ;  /* 0xffffffffff037807 */ /* 0x000fe40000000000 */
[----:B------:R-:W-:Y:S02]  /*5e70*/  CS2R R86, SRZ ;  /* 0x0000000000567805 */ /* 0x000fe4000001ff00 */
[----:B------:R-:W-:Y:S02]  /*5e80*/  CS2R R84, SRZ ;  /* 0x0000000000547805 */ /* 0x000fe4000001ff00 */
[----:B------:R-:W-:Y:S02]  /*5e90*/  CS2R R90, SRZ ;  /* 0x00000000005a7805 */ /* 0x000fe4000001ff00 */
[----:B------:R-:W-:Y:S02]  /*5ea0*/  @P3 SEL R0, R3, R0, !P1 ;  /* 0x0000000003003207 */ /* 0x000fe40004800000 */
[----:B------:R-:W-:Y:S02]  /*5eb0*/  CS2R R88, SRZ ;  /* 0x0000000000587805 */ /* 0x000fe4000001ff00 */
[----:B------:R-:W-:Y:S04]  /*5ec0*/  LOP3.LUT R0, R0, 0x1, RZ, 0xc0, !PT ;  /* 0x0000000100007812 */ /* 0x000fe800078ec0ff */
[----:B------:R-:W-:Y:S01]  /*5ed0*/  ISETP.NE.U32.AND P0, PT, R0, 0x1, PT ;  /* 0x000000010000780c */ /* 0x000fe20003f05070 */
[----:B------:R-:W-:Y:S01]  /*5ee0*/  @!UPT UIADD3 URZ, UPT, UPT, URZ, URZ, URZ ;  /* 0x000000fffffff290 */ /* 0x000fe2000fffe0ff */
[----:B------:R-:W-:Y:S11]  /*5ef0*/  @!P5 BRA `(.L_x_105) ;  /* 0x00000000000cd947 */ /* 0x000ff60003800000 */
[----:B------:R-:W-:Y:S04]  /*5f00*/  SHF.L.U32 R3, R151, 0x1f, RZ ;  /* 0x0000001f97037819 */ /* 0x000fe800000006ff */
[----:B------:R-:W1:Y:S02]  /*5f10*/  SYNCS.PHASECHK.TRANS64.TRYWAIT P1, [UR44+0x40], R3 ;  /* 0x00004003ff0075a7 */ /* 0x000e64000802112c */
[----:B-1----:R-:W-:Y:S05]  /*5f20*/  @!P1 BRA `(.L_x_106) ;  /* 0x0000001c00e89947 */ /* 0x002fea0003800000 */
.L_x_105:
[----:B------:R-:W-:Y:S05]  /*5f30*/  BSYNC B0 ;  /* 0x0000000000007941 */ /* 0x000fea0003800000 */
.L_x_104:
[----:B------:R2:W3:Y:S01]  /*5f40*/  @P0 LDS.128 R16, [R146+UR44+0x200] ;  /* 0x0002002c92100984 */ /* 0x0004e20008000c00 */
[----:B------:R-:W-:Y:S01]  /*5f50*/  UIADD3 UR4, UPT, UPT, UR44, 0x48, URZ ;  /* 0x000000482c047890 */ /* 0x000fe2000fffe0ff */
[----:B------:R-:W-:Y:S02]  /*5f60*/  LOP3.LUT R151, R151, 0x1, RZ, 0x3c, !PT ;  /* 0x0000000197977812 */ /* 0x000fe400078e3cff */
[----:B------:R2:W1:Y:S01]  /*5f70*/  @P0 LDS.128 R80, [R145+0x200] ;  /* 0x0002000091500984 */ /* 0x0004620000000c00 */
[----:B------:R-:W-:Y:S03]  /*5f80*/  UPRMT UR4, UR55, 0x654, UR4 ;  /* 0x0000065437047896 */ /* 0x000fe60008000004 */
[----:B------:R2:W1:Y:S04]  /*5f90*/  @P0 LDS.128 R84, [R144+0x200] ;  /* 0x0002000090540984 */ /* 0x0004680000000c00 */
[----:B------:R2:W1:Y:S01]  /*5fa0*/  @P0 LDS.128 R88, [R143+0x200] ;  /* 0x000200008f580984 */ /* 0x0004620000000c00 */
[----:B------:R-:W-:Y:S01]  /*5fb0*/  @!PT LDS RZ, [RZ] ;  /* 0x00000000fffff984 */ /* 0x000fe20000000800 */
[----:B------:R-:W-:Y:S01]  /*5fc0*/  @!PT LDS RZ, [RZ] ;  /* 0x00000000fffff984 */ /* 0x000fe20000000800 */
[----:B------:R-:W-:Y:S01]  /*5fd0*/  @!PT LDS RZ, [RZ] ;  /* 0x00000000fffff984 */ /* 0x000fe20000000800 */
[----:B------:R-:W-:Y:S01]  /*5fe0*/  @!PT LDS RZ, [RZ] ;  /* 0x00000000fffff984 */ /* 0x000fe20000000800 */
[----:B------:R5:W-:Y:S06]  /*5ff0*/  MEMBAR.ALL.CTA ;  /* 0x0000000000007992 */ /* 0x000bec0000008000 */
[----:B-----5:R-:W5:Y:S02]  /*6000*/  FENCE.VIEW.ASYNC.S ;  /* 0x00000000000073c6 */ /* 0x020f640000000000 */
[----:B-----5:R-:W-:Y:S01]  /*6010*/  SYNCS.ARRIVE.TRANS64.RED.A1T0 RZ, [UR4], RZ ;  /* 0x000000ffffff79a7 */ /* 0x020fe20008100404 */
.L_x_103:
[----:B------:R-:W-:Y:S05]  /*6020*/  BSYNC B1 ;  /* 0x0000000000017941 */ /* 0x000fea0003800000 */
.L_x_102:
[----:B-1----:R-:W-:Y:S04]  /*6030*/  SHF.R.U32.HI R0, RZ, 0x15, R2 ;  /* 0x00000015ff007819 */ /* 0x002fe80000011602 */
[----:B------:R-:W-:Y:S01]  /*6040*/  LOP3.LUT P0, RZ, R0, 0x3, R148, 0x48, !PT ;  /* 0x0000000300ff7812 */ /* 0x000fe20007804894 */
[----:B------:R-:W-:Y:S01]  /*6050*/  @!UPT UIADD3 URZ, UPT, UPT, URZ, URZ, URZ ;  /* 0x000000fffffff290 */ /* 0x000fe2000fffe0ff */
[----:B------:R-:W-:Y:S11]  /*6060*/  @P4 BRA `(.L_x_107) ;  /* 0x0000000000084947 */ /* 0x000ff60003800000 */
[----:B------:R-:W1:Y:S02]  /*6070*/  SYNCS.PHASECHK.TRANS64.TRYWAIT P1, [R149+URZ+0x80], R4 ;  /* 0x00008004950075a7 */ /* 0x000e6400080211ff */
[----:B-1----:R-:W-:Y:S05]  /*6080*/  @!P1 BRA `(.L_x_108) ;  /* 0x0000001c00a89947 */ /* 0x002fea0003800000 */
.L_x_107:
[----:B------:R-:W-:Y:S05]  /*6090*/  @!P0 BRA `(.L_x_109) ;  /* 0x0000000000408947 */ /* 0x000fea0003800000 */
[----:B------:R-:W1:Y:S01]  /*60a0*/  LDCU.64 UR8, c[0x4][0x70] ;  /* 0x01000e00ff0877ac */ /* 0x000e620008000a00 */
[----:B------:R-:W-:Y:S01]  /*60b0*/  MOV R15, 0x0 ;  /* 0x00000000000f7802 */ /* 0x000fe20000000f00 */
[----:B------:R-:W-:Y:S02]  /*60c0*/  HFMA2 R12, -RZ, RZ, 0, 5.9604644775390625e-08 ;  /* 0x00000001ff0c7431 */ /* 0x000fe400000001ff */
[----:B------:R-:W-:Y:S02]  /*60d0*/  IMAD.MOV.U32 R8, RZ, RZ, 0x192 ;  /* 0x00000192ff087424 */ /* 0x000fe400078e00ff */
[----:B------:R-:W-:Y:S01]  /*60e0*/  IMAD.MOV.U32 R13, RZ, RZ, RZ ;  /* 0x000000ffff0d7224 */ /* 0x000fe200078e00ff */
[----:B------:R-:W5:Y:S01]  /*60f0*/  LDCU.64 UR6, c[0x4][0x78] ;  /* 0x01000f00ff0677ac */ /* 0x000f620008000a00 */
[----:B------:R-:W2:Y:S01]  /*6100*/  LDC.64 R14, c[0x4][R15] ;  /* 0x010000000f0e7b82 */ /* 0x000ea20000000a00 */
[----:B------:R-:W3:Y:S01]  /*6110*/  LDCU.64 UR4, c[0x4][0x10] ;  /* 0x01000200ff0477ac */ /* 0x000ee20008000a00 */
[----:B-1----:R-:W-:Y:S01]  /*6120*/  MOV R5, UR9 ;  /* 0x0000000900057c02 */ /* 0x002fe20008000f00 */
[----:B------:R-:W-:Y:S01]  /*6130*/  IMAD.U32 R4, RZ, RZ, UR8 ;  /* 0x00000008ff047e24 */ /* 0x000fe2000f8e00ff */
[----:B-----5:R-:W-:Y:S01]  /*6140*/  MOV R7, UR7 ;  /* 0x0000000700077c02 */ /* 0x020fe20008000f00 */
[----:B------:R-:W-:Y:S01]  /*6150*/  IMAD.U32 R6, RZ, RZ, UR6 ;  /* 0x00000006ff067e24 */ /* 0x000fe2000f8e00ff */
[----:B---3--:R-:W-:Y:S01]  /*6160*/  MOV R11, UR5 ;  /* 0x00000005000b7c02 */ /* 0x008fe20008000f00 */
[----:B------:R-:W-:Y:S02]  /*6170*/  IMAD.U32 R10, RZ, RZ, UR4 ;  /* 0x00000004ff0a7e24 */ /* 0x000fe4000f8e00ff */
[----:B------:R-:W-:Y:S07]  /*6180*/  LEPC R20, `(.L_x_109) ;  /* 0x000000001014794e */ /* 0x000fee0000000000 */
[----:B--2-4-:R-:W-:Y:S05]  /*6190*/  CALL.ABS.NOINC R14 ;  /* 0x000000000e007343 */ /* 0x014fea0003c00000 */
.L_x_109:
[----:B------:R-:W-:Y:S01]  /*61a0*/  LOP3.LUT P0, RZ, R142, 0x60, RZ, 0xc0, !PT ;  /* 0x000000608eff7812 */ /* 0x000fe2000780c0ff */
[----:B------:R-:W-:Y:S05]  /*61b0*/  WARPSYNC.ALL ;  /* 0x0000000000007948 */ /* 0x000fea0003800000 */
[----:B------:R-:W-:Y:S01]  /*61c0*/  R2UR UR4, R2 ;  /* 0x00000000020472ca */ /* 0x000fe200000e0000 */
[----:B---3--:R-:W-:Y:S01]  /*61d0*/  IMAD.U32 R129, R18, 0x10000, RZ ;  /* 0x0001000012817824 */ /* 0x008fe200078e00ff */
[----:B------:R-:W-:Y:S01]  /*61e0*/  PRMT R71, R16, 0x8880, RZ ;  /* 0x0000888010477816 */ /* 0x000fe200000000ff */
[----:B------:R-:W-:Y:S01]  /*61f0*/  IMAD.SHL.U32 R92, R90, 0x100, RZ ;  /* 0x000001005a5c7824 */ /* 0x000fe200078e00ff */
[C---:B------:R-:W-:Y:S01]  /*6200*/  SHF.L.U32 R73, R16.reuse, 0x10, RZ ;  /* 0x0000001010497819 */ /* 0x040fe200000006ff */
[----:B------:R-:W-:Y:S01]  /*6210*/  IMAD.U32 R114, R83, 0x10000, RZ ;  /* 0x0001000053727824 */ /* 0x000fe200078e00ff */
[----:B------:R-:W-:Y:S01]  /*6220*/  SHF.L.U32 R74, R16, 0x8, RZ ;  /* 0x00000008104a7819 */ /* 0x000fe200000006ff */
[----:B------:R-:W-:Y:S01]  /*6230*/  IMAD.U32 R103, R88, 0x10000, RZ ;  /* 0x0001000058677824 */ /* 0x000fe200078e00ff */
[----:B------:R-:W-:Y:S01]  /*6240*/  SHF.R.S32.HI R75, RZ, 0x18, R16 ;  /* 0x00000018ff4b7819 */ /* 0x000fe20000011410 */
[----:B------:R-:W-:Y:S01]  /*6250*/  IMAD.SHL.U32 R122, R80, 0x100, RZ ;  /* 0x00000100507a7824 */ /* 0x000fe200078e00ff */
[----:B------:R-:W-:Y:S01]  /*6260*/  PRMT R133, R17, 0x8880, RZ ;  /* 0x0000888011857816 */ /* 0x000fe200000000ff */
[----:B------:R-:W-:Y:S01]  /*6270*/  IMAD.SHL.U32 R107, R85, 0x100, RZ ;  /* 0x00000100556b7824 */ /* 0x000fe200078e00ff */
[C---:B------:R-:W-:Y:S01]  /*6280*/  SHF.L.U32 R132, R17.reuse, 0x10, RZ ;  /* 0x0000001011847819 */ /* 0x040fe200000006ff */
[----:B------:R-:W-:Y:S01]  /*6290*/  BSSY.RECONVERGENT B0, `(.L_x_110) ;  /* 0x0000122000007945 */ /* 0x000fe20003800200 */
[----:B------:R-:W-:Y:S02]  /*62a0*/  SHF.L.U32 R131, R17, 0x8, RZ ;  /* 0x0000000811837819 */ /* 0x000fe400000006ff */
[----:B------:R-:W-:Y:S02]  /*62b0*/  SHF.R.S32.HI R76, RZ, 0x18, R17 ;  /* 0x00000018ff4c7819 */ /* 0x000fe40000011411 */
[C---:B------:R-:W-:Y:S02]  /*62c0*/  PRMT R130, R18.reuse, 0x8880, RZ ;  /* 0x0000888012827816 */ /* 0x040fe400000000ff */
[----:B------:R-:W-:Y:S02]  /*62d0*/  SHF.L.U32 R128, R18, 0x8, RZ ;  /* 0x0000000812807819 */ /* 0x000fe400000006ff */
[----:B------:R-:W-:Y:S02]  /*62e0*/  SHF.R.S32.HI R77, RZ, 0x18, R18 ;  /* 0x00000018ff4d7819 */ /* 0x000fe40000011412 */
[C---:B------:R-:W-:Y:S02]  /*62f0*/  PRMT R127, R19.reuse, 0x8880, RZ ;  /* 0x00008880137f7816 */ /* 0x040fe400000000ff */
[C---:B------:R-:W-:Y:S02]  /*6300*/  SHF.L.U32 R126, R19.reuse, 0x10, RZ ;  /* 0x00000010137e7819 */ /* 0x040fe400000006ff */
[----:B------:R-:W-:Y:S02]  /*6310*/  SHF.L.U32 R125, R19, 0x8, RZ ;  /* 0x00000008137d7819 */ /* 0x000fe400000006ff */
[----:B------:R-:W-:Y:S02]  /*6320*/  SHF.R.S32.HI R78, RZ, 0x18, R19 ;  /* 0x00000018ff4e7819 */ /* 0x000fe40000011413 */
[----:B------:R-:W1:Y:S01]  /*6330*/  LDTM.x64 R4, tmem[UR4] ;  /* 0x00000004000479ee */ /* 0x000e620008340000 */
[----:B------:R-:W-:Y:S01]  /*6340*/  NOP ;  /* 0x0000000000007918 */ /* 0x000fe20000000000 */
[----:B------:R-:W-:Y:S02]  /*6350*/  IADD3 R149, PT, PT, R149, 0xa0, RZ ;  /* 0x000000a095957810 */ /* 0x000fe40007ffe0ff */
[----:B------:R-:W-:Y:S02]  /*6360*/  SHF.R.S32.HI R73, RZ, 0x18, R73 ;  /* 0x00000018ff497819 */ /* 0x000fe40000011449 */
[----:B------:R-:W-:Y:S02]  /*6370*/  LOP3.LUT R149, R149, 0xfefffff8, RZ, 0xc0, !PT ;  /* 0xfefffff895957812 */ /* 0x000fe400078ec0ff */
[C---:B------:R-:W-:Y:S02]  /*6380*/  PRMT R94, R90.reuse, 0x8880, RZ ;  /* 0x000088805a5e7816 */ /* 0x040fe400000000ff */
[----:B-1----:R1:W-:Y:S01]  /*6390*/  SYNCS.ARRIVE.TRANS64.RED.A1T0 RZ, [R149+URZ], RZ ;  /* 0x000000ff95ff79a7 */ /* 0x0023e200081004ff */
[----:B------:R-:W-:Y:S02]  /*63a0*/  SHF.L.U32 R93, R90, 0x10, RZ ;  /* 0x000000105a5d7819 */ /* 0x000fe400000006ff */
[----:B------:R-:W-:Y:S02]  /*63b0*/  SHF.R.S32.HI R74, RZ, 0x18, R74 ;  /* 0x00000018ff4a7819 */ /* 0x000fe4000001144a */
[C---:B------:R-:W-:Y:S02]  /*63c0*/  PRMT R124, R80.reuse, 0x8880, RZ ;  /* 0x00008880507c7816 */ /* 0x040fe400000000ff */
[----:B------:R-:W-:Y:S02]  /*63d0*/  SHF.L.U32 R123, R80, 0x10, RZ ;  /* 0x00000010507b7819 */ /* 0x000fe400000006ff */
[C---:B------:R-:W-:Y:S02]  /*63e0*/  PRMT R121, R81.reuse, 0x8880, RZ ;  /* 0x0000888051797816 */ /* 0x040fe400000000ff */
[----:B------:R-:W-:Y:S02]  /*63f0*/  SHF.R.S32.HI R79, RZ, 0x18, R80 ;  /* 0x00000018ff4f7819 */ /* 0x000fe40000011450 */
[----:B------:R-:W-:Y:S01]  /*6400*/  SHF.L.U32 R120, R81, 0x10, RZ ;  /* 0x0000001051787819 */ /* 0x000fe200000006ff */
[C---:B----4-:R-:W-:Y:S01]  /*6410*/  IMAD R0, R70.reuse, R4, RZ ;  /* 0x0000000446007224 */ /* 0x050fe200078e02ff */
[----:B------:R-:W-:Y:S01]  /*6420*/  SHF.R.S32.HI R4, RZ, 0x18, R132 ;  /* 0x00000018ff047819 */ /* 0x000fe20000011484 */
[C---:B------:R-:W-:Y:S01]  /*6430*/  IMAD R2, R70.reuse, R5, RZ ;  /* 0x0000000546027224 */ /* 0x040fe200078e02ff */
[----:B------:R-:W-:Y:S01]  /*6440*/  SHF.R.S32.HI R5, RZ, 0x18, R131 ;  /* 0x00000018ff057819 */ /* 0x000fe20000011483 */
[----:B------:R-:W-:Y:S01]  /*6450*/  IMAD R3, R70, R6, RZ ;  /* 0x0000000646037224 */ /* 0x000fe200078e02ff */
[----:B------:R-:W-:Y:S01]  /*6460*/  PRMT R118, R82, 0x8880, RZ ;  /* 0x0000888052767816 */ /* 0x000fe200000000ff */
[-C--:B------:R-:W-:Y:S01]  /*6470*/  IMAD R0, R71, R72.reuse, R0 ;  /* 0x0000004847007224 */ /* 0x080fe200078e0200 */
[----:B------:R-:W-:Y:S01]  /*6480*/  SHF.R.S32.HI R80, RZ, 0x18, R81 ;  /* 0x00000018ff507819 */ /* 0x000fe20000011451 */
[----:B------:R-:W-:Y:S01]  /*6490*/  IMAD R7, R70, R7, RZ ;  /* 0x0000000746077224 */ /* 0x000fe200078e02ff */
[----:B------:R-:W-:Y:S01]  /*64a0*/  SHF.L.U32 R117, R82, 0x10, RZ ;  /* 0x0000001052757819 */ /* 0x000fe200000006ff */
[-C--:B------:R-:W-:Y:S01]  /*64b0*/  IMAD R2, R73, R72.reuse, R2 ;  /* 0x0000004849027224 */ /* 0x080fe200078e0202 */
[----:B------:R-:W-:Y:S01]  /*64c0*/  PRMT R115, R83, 0x8880, RZ ;  /* 0x0000888053737816 */ /* 0x000fe200000000ff */
[-C--:B------:R-:W-:Y:S01]  /*64d0*/  IMAD R3, R74, R72.reuse, R3 ;  /* 0x000000484a037224 */ /* 0x080fe200078e0203 */
[----:B------:R-:W-:Y:S01]  /*64e0*/  SHF.R.S32.HI R74, RZ, 0x18, R90 ;  /* 0x00000018ff4a7819 */ /* 0x000fe2000001145a */
[----:B------:R-:W-:Y:S01]  /*64f0*/  IMAD R7, R75, R72, R7 ;  /* 0x000000484b077224 */ /* 0x000fe200078e0207 */
[----:B------:R-:W-:Y:S01]  /*6500*/  PRMT R112, R84, 0x8880, RZ ;  /* 0x0000888054707816 */ /* 0x000fe200000000ff */
[----:B------:R-:W-:Y:S01]  /*6510*/  IMAD R8, R70, R8, RZ ;  /* 0x0000000846087224 */ /* 0x000fe200078e02ff */
[----:B------:R-:W-:Y:S01]  /*6520*/  SHF.L.U32 R111, R84, 0x10, RZ ;  /* 0x00000010546f7819 */ /* 0x000fe200000006ff */
[C---:B------:R-:W-:Y:S01]  /*6530*/  IMAD R9, R70.reuse, R9, RZ ;  /* 0x0000000946097224 */ /* 0x040fe200078e02ff */
[----:B------:R-:W-:Y:S01]  /*6540*/  I2IP.S8.S32.SAT R90, R7, R3, RZ ;  /* 0x00000003075a7239 */ /* 0x000fe200000014ff */
[C---:B------:R-:W-:Y:S01]  /*6550*/  IMAD R10, R70.reuse, R10, RZ ;  /* 0x0000000a460a7224 */ /* 0x040fe200078e02ff */
[----:B------:R-:W-:Y:S01]  /*6560*/  MOV R3, R133 ;  /* 0x0000008500037202 */ /* 0x000fe20000000f00 */
[C---:B------:R-:W-:Y:S01]  /*6570*/  IMAD R11, R70.reuse, R11, RZ ;  /* 0x0000000b460b7224 */ /* 0x040fe200078e02ff */
[C---:B------:R-:W-:Y:S01]  /*6580*/  PRMT R109, R85.reuse, 0x8880, RZ ;  /* 0x00008880556d7816 */ /* 0x040fe200000000ff */
[----:B------:R-:W-:Y:S01]  /*6590*/  IMAD R6, R70, R19, RZ ;  /* 0x0000001346067224 */ /* 0x000fe200078e02ff */
[----:B------:R-:W-:Y:S01]  /*65a0*/  SHF.L.U32 R108, R85, 0x10, RZ ;  /* 0x00000010556c7819 */ /* 0x000fe200000006ff */
[----:B------:R-:W-:Y:S01]  /*65b0*/  IMAD R8, R3, R72, R8 ;  /* 0x0000004803087224 */ /* 0x000fe200078e0208 */
[----:B------:R-:W-:Y:S01]  /*65c0*/  MOV R3, R130 ;  /* 0x0000008200037202 */ /* 0x000fe20000000f00 */
[----:B------:R-:W-:Y:S01]  /*65d0*/  IMAD R9, R4, R72, R9 ;  /* 0x0000004804097224 */ /* 0x000fe200078e0209 */
[----:B------:R-:W-:Y:S01]  /*65e0*/  SHF.R.S32.HI R4, RZ, 0x18, R129 ;  /* 0x00000018ff047819 */ /* 0x000fe20000011481 */
[----:B------:R-:W-:Y:S01]  /*65f0*/  IMAD R19, R70, R24, RZ ;  /* 0x0000001846137224 */ /* 0x000fe200078e02ff */
[----:B------:R-:W-:Y:S01]  /*6600*/  PRMT R106, R86, 0x8880, RZ ;  /* 0x00008880566a7816 */ /* 0x000fe200000000ff */
[----:B------:R-:W-:Y:S01]  /*6610*/  IMAD R10, R5, R72, R10 ;  /* 0x00000048050a7224 */ /* 0x000fe200078e020a */
[----:B------:R-:W-:Y:S01]  /*6620*/  SHF.R.S32.HI R5, RZ, 0x18, R128 ;  /* 0x00000018ff057819 */ /* 0x000fe20000011480 */
[----:B------:R-:W-:Y:S01]  /*6630*/  IMAD R12, R70, R12, RZ ;  /* 0x0000000c460c7224 */ /* 0x000fe200078e02ff */
[----:B------:R-:W-:Y:S01]  /*6640*/  SHF.L.U32 R104, R86, 0x10, RZ ;  /* 0x0000001056687819 */ /* 0x000fe200000006ff */
[C---:B------:R-:W-:Y:S01]  /*6650*/  IMAD R24, R70.reuse, R29, RZ ;  /* 0x0000001d46187224 */ /* 0x040fe200078e02ff */
[C---:B------:R-:W-:Y:S01]  /*6660*/  PRMT R100, R87.reuse, 0x8880, RZ ;  /* 0x0000888057647816 */ /* 0x040fe200000000ff */
[----:B------:R-:W-:Y:S01]  /*6670*/  IMAD R29, R70, R34, RZ ;  /* 0x00000022461d7224 */ /* 0x000fe200078e02ff */
[----:B------:R-:W-:Y:S01]  /*6680*/  SHF.L.U32 R99, R87, 0x10, RZ ;  /* 0x0000001057637819 */ /* 0x000fe200000006ff */
[----:B------:R-:W-:Y:S01]  /*6690*/  IMAD R11, R76, R72, R11 ;  /* 0x000000484c0b7224 */ /* 0x000fe200078e020b */
[----:B------:R-:W-:Y:S01]  /*66a0*/  PRMT R105, R88, 0x8880, RZ ;  /* 0x0000888058697816 */ /* 0x000fe200000000ff */
[C---:B------:R-:W-:Y:S01]  /*66b0*/  IMAD R13, R70.reuse, R13, RZ ;  /* 0x0000000d460d7224 */ /* 0x040fe200078e02ff */
[----:B------:R-:W-:Y:S01]  /*66c0*/  PRMT R97, R89, 0x8880, RZ ;  /* 0x0000888059617816 */ /* 0x000fe200000000ff */
[C---:B------:R-:W-:Y:S01]  /*66d0*/  IMAD R34, R70.reuse, R39, RZ ;  /* 0x0000002746227224 */ /* 0x040fe200078e02ff */
[----:B------:R-:W-:Y:S01]  /*66e0*/  I2IP.S8.S32.SAT R11, R11, R10, RZ ;  /* 0x0000000a0b0b7239 */ /* 0x000fe200000014ff */
[C---:B------:R-:W-:Y:S01]  /*66f0*/  IMAD R39, R70.reuse, R44, RZ ;  /* 0x0000002c46277224 */ /* 0x040fe200078e02ff */
[----:B------:R-:W-:Y:S01]  /*6700*/  SHF.R.S32.HI R71, RZ, 0x18, R88 ;  /* 0x00000018ff477819 */ /* 0x000fe20000011458 */
[C---:B------:R-:W-:Y:S01]  /*6710*/  IMAD R14, R70.reuse, R14, RZ ;  /* 0x0000000e460e7224 */ /* 0x040fe200078e02ff */
[----:B------:R-:W-:Y:S01]  /*6720*/  SHF.L.U32 R96, R89, 0x10, RZ ;  /* 0x0000001059607819 */ /* 0x000fe200000006ff */
[----:B------:R-:W-:Y:S01]  /*6730*/  IMAD R12, R3, R72, R12 ;  /* 0x00000048030c7224 */ /* 0x000fe200078e020c */
[----:B------:R-:W-:Y:S01]  /*6740*/  SHF.R.S32.HI R73, RZ, 0x18, R89 ;  /* 0x00000018ff497819 */ /* 0x000fe20000011459 */
[C---:B------:R-:W-:Y:S01]  /*6750*/  IMAD R44, R70.reuse, R49, RZ ;  /* 0x00000031462c7224 */ /* 0x040fe200078e02ff */
[----:B------:R-:W-:Y:S01]  /*6760*/  SHF.R.S32.HI R75, RZ, 0x18, R91 ;  /* 0x00000018ff4b7819 */ /* 0x000fe2000001145b */
[C---:B------:R-:W-:Y:S01]  /*6770*/  IMAD R49, R70.reuse, R54, RZ ;  /* 0x0000003646317224 */ /* 0x040fe200078e02ff */
[----:B------:R-:W-:Y:S01]  /*6780*/  SHF.L.U32 R119, R81, 0x8, RZ ;  /* 0x0000000851777819 */ /* 0x000fe200000006ff */
[----:B------:R-:W-:Y:S01]  /*6790*/  IMAD R15, R70, R15, RZ ;  /* 0x0000000f460f7224 */ /* 0x000fe200078e02ff */
[----:B------:R-:W-:Y:S01]  /*67a0*/  SHF.R.S32.HI R81, RZ, 0x18, R82 ;  /* 0x00000018ff517819 */ /* 0x000fe20000011452 */
[----:B------:R-:W-:Y:S01]  /*67b0*/  IMAD R13, R4, R72, R13 ;  /* 0x00000048040d7224 */ /* 0x000fe200078e020d */
[----:B------:R-:W-:Y:S01]  /*67c0*/  SHF.L.U32 R116, R82, 0x8, RZ ;  /* 0x0000000852747819 */ /* 0x000fe200000006ff */
[C---:B------:R-:W-:Y:S01]  /*67d0*/  IMAD R7, R70.reuse, R20, RZ ;  /* 0x0000001446077224 */ /* 0x040fe200078e02ff */
[----:B------:R-:W-:Y:S01]  /*67e0*/  SHF.R.S32.HI R82, RZ, 0x18, R83 ;  /* 0x00000018ff527819 */ /* 0x000fe20000011453 */
[C---:B------:R-:W-:Y:S01]  /*67f0*/  IMAD R54, R70.reuse, R59, RZ ;  /* 0x0000003b46367224 */ /* 0x040fe200078e02ff */
[----:B------:R-:W-:Y:S01]  /*6800*/  SHF.L.U32 R113, R83, 0x8, RZ ;  /* 0x0000000853717819 */ /* 0x000fe200000006ff */
[C---:B------:R-:W-:Y:S01]  /*6810*/  IMAD R20, R70.reuse, R25, RZ ;  /* 0x0000001946147224 */ /* 0x040fe200078e02ff */
[----:B------:R-:W-:Y:S01]  /*6820*/  SHF.R.S32.HI R83, RZ, 0x18, R84 ;  /* 0x00000018ff537819 */ /* 0x000fe20000011454 */
[----:B------:R-:W-:Y:S01]  /*6830*/  IMAD R59, R70, R64, RZ ;  /* 0x00000040463b7224 */ /* 0x000fe200078e02ff */
[----:B------:R-:W-:Y:S01]  /*6840*/  I2IP.S8.S32.SAT R64, R2, R0, R90 ;  /* 0x0000000002407239 */ /* 0x000fe2000000145a */
[----:B------:R-:W-:Y:S01]  /*6850*/  IMAD R14, R5, R72, R14 ;  /* 0x00000048050e7224 */ /* 0x000fe200078e020e */
[----:B------:R-:W-:Y:S01]  /*6860*/  SHF.R.S32.HI R0, RZ, 0x18, R126 ;  /* 0x00000018ff007819 */ /* 0x000fe2000001147e */
[C---:B------:R-:W-:Y:S01]  /*6870*/  IMAD R3, R70.reuse, R16, RZ ;  /* 0x0000001046037224 */ /* 0x040fe200078e02ff */
[----:B------:R-:W-:Y:S01]  /*6880*/  SHF.R.S32.HI R2, RZ, 0x18, R125 ;  /* 0x00000018ff027819 */ /* 0x000fe2000001147d */
[----:B------:R-:W-:Y:S01]  /*6890*/  IMAD R25, R70, R30, RZ ;  /* 0x0000001e46197224 */ /* 0x000fe200078e02ff */
[----:B------:R-:W-:Y:S01]  /*68a0*/  SHF.L.U32 R110, R84, 0x8, RZ ;  /* 0x00000008546e7819 */ /* 0x000fe200000006ff */
[----:B------:R-:W-:Y:S01]  /*68b0*/  IMAD.MOV.U32 R10, RZ, RZ, R127 ;  /* 0x000000ffff0a7224 */ /* 0x000fe200078e007f */
[----:B------:R-:W-:Y:S01]  /*68c0*/  SHF.R.S32.HI R84, RZ, 0x18, R85 ;  /* 0x00000018ff547819 */ /* 0x000fe20000011455 */
[----:B------:R-:W-:Y:S01]  /*68d0*/  IMAD R30, R70, R35, RZ ;  /* 0x00000023461e7224 */ /* 0x000fe200078e02ff */
[----:B------:R-:W-:Y:S01]  /*68e0*/  SHF.R.S32.HI R85, RZ, 0x18, R86 ;  /* 0x00000018ff557819 */ /* 0x000fe20000011456 */
[----:B------:R-:W-:Y:S01]  /*68f0*/  IMAD R15, R77, R72, R15 ;  /* 0x000000484d0f7224 */ /* 0x000fe200078e020f */
[----:B------:R-:W-:Y:S01]  /*6900*/  SHF.L.U32 R101, R86, 0x8, RZ ;  /* 0x0000000856657819 */ /* 0x000fe200000006ff */
[C---:B------:R-:W-:Y:S01]  /*6910*/  IMAD R4, R70.reuse, R17, RZ ;  /* 0x0000001146047224 */ /* 0x040fe200078e02ff */
[----:B------:R-:W-:Y:S01]  /*6920*/  SHF.R.S32.HI R86, RZ, 0x18, R87 ;  /* 0x00000018ff567819 */ /* 0x000fe20000011457 */
[C---:B------:R-:W-:Y:S01]  /*6930*/  IMAD R35, R70.reuse, R40, RZ ;  /* 0x0000002846237224 */ /* 0x040fe200078e02ff */
[----:B------:R-:W-:Y:S01]  /*6940*/  I2IP.S8.S32.SAT R14, R15, R14, RZ ;  /* 0x0000000e0f0e7239 */ /* 0x000fe200000014ff */
[C---:B------:R-:W-:Y:S01]  /*6950*/  IMAD R40, R70.reuse, R45, RZ ;  /* 0x0000002d46287224 */ /* 0x040fe200078e02ff */
[----:B------:R-:W-:Y:S01]  /*6960*/  SHF.L.U32 R98, R87, 0x8, RZ ;  /* 0x0000000857627819 */ /* 0x000fe200000006ff */
[----:B------:R-:W-:Y:S01]  /*6970*/  IMAD R5, R70, R18, RZ ;  /* 0x0000001246057224 */ /* 0x000fe200078e02ff */
[----:B------:R-:W-:Y:S01]  /*6980*/  SHF.L.U32 R102, R88, 0x8, RZ ;  /* 0x0000000858667819 */ /* 0x000fe200000006ff */
[----:B------:R-:W-:Y:S01]  /*6990*/  IMAD R45, R70, R50, RZ ;  /* 0x00000032462d7224 */ /* 0x000fe200078e02ff */
[----:B------:R-:W-:Y:S01]  /*69a0*/  SHF.L.U32 R88, R91, 0x10, RZ ;  /* 0x000000105b587819 */ /* 0x000fe200000006ff */
[----:B------:R-:W-:Y:S01]  /*69b0*/  IMAD R3, R10, R72, R3 ;  /* 0x000000480a037224 */ /* 0x000fe200078e0203 */
[----:B------:R-:W-:Y:S01]  /*69c0*/  SHF.L.U32 R95, R89, 0x8, RZ ;  /* 0x00000008595f7819 */ /* 0x000fe200000006ff */
[C---:B------:R-:W-:Y:S01]  /*69d0*/  IMAD R50, R70.reuse, R55, RZ ;  /* 0x0000003746327224 */ /* 0x040fe200078e02ff */
[C---:B------:R-:W-:Y:S01]  /*69e0*/  PRMT R89, R91.reuse, 0x8880, RZ ;  /* 0x000088805b597816 */ /* 0x040fe200000000ff */
[----:B------:R-:W-:Y:S01]  /*69f0*/  IMAD R55, R70, R60, RZ ;  /* 0x0000003c46377224 */ /* 0x000fe200078e02ff */
[----:B------:R-:W-:Y:S01]  /*6a00*/  SHF.L.U32 R87, R91, 0x8, RZ ;  /* 0x000000085b577819 */ /* 0x000fe200000006ff */
[----:B------:R-:W-:Y:S01]  /*6a10*/  IMAD R4, R0, R72, R4 ;  /* 0x0000004800047224 */ /* 0x000fe200078e0204 */
[----:B------:R-:W-:Y:S01]  /*6a20*/  MOV R0, R124 ;  /* 0x0000007c00007202 */ /* 0x000fe20000000f00 */
[----:B------:R-:W-:Y:S01]  /*6a30*/  IMAD R60, R70, R65, RZ ;  /* 0x00000041463c7224 */ /* 0x000fe200078e02ff */
[----:B------:R-:W-:Y:S01]  /*6a40*/  I2IP.S8.S32.SAT R65, R9, R8, R11 ;  /* 0x0000000809417239 */ /* 0x000fe2000000140b */
[-C--:B------:R-:W-:Y:S01]  /*6a50*/  IMAD R5, R2, R72.reuse, R5 ;  /* 0x0000004802057224 */ /* 0x080fe200078e0205 */
[----:B------:R-:W-:Y:S01]  /*6a60*/  SHF.R.S32.HI R8, RZ, 0x18, R123 ;  /* 0x00000018ff087819 */ /* 0x000fe2000001147b */
[----:B------:R-:W-:Y:S01]  /*6a70*/  IMAD R16, R70, R21, RZ ;  /* 0x0000001546107224 */ /* 0x000fe200078e02ff */
[----:B------:R-:W-:Y:S01]  /*6a80*/  SHF.R.S32.HI R2, RZ, 0x18, R120 ;  /* 0x00000018ff027819 */ /* 0x000fe20000011478 */
[----:B------:R-:W-:Y:S01]  /*6a90*/  IMAD R6, R78, R72, R6 ;  /* 0x000000484e067224 */ /* 0x000fe200078e0206 */
[----:B------:R-:W-:Y:S01]  /*6aa0*/  SHF.R.S32.HI R9, RZ, 0x18, R122 ;  /* 0x00000018ff097819 */ /* 0x000fe2000001147a */
[----:B------:R-:W-:Y:S01]  /*6ab0*/  IMAD R17, R70, R22, RZ ;  /* 0x0000001646117224 */ /* 0x000fe200078e02ff */
[----:B------:R-:W-:Y:S01]  /*6ac0*/  IADD3 R68, PT, PT, R68, 0x1, RZ ;  /* 0x0000000144447810 */ /* 0x000fe20007ffe0ff */
[-C--:B------:R-:W-:Y:S01]  /*6ad0*/  IMAD R7, R0, R72.reuse, R7 ;  /* 0x0000004800077224 */ /* 0x080fe200078e0207 */
[----:B------:R-:W-:Y:S01]  /*6ae0*/  I2IP.S8.S32.SAT R5, R6, R5, RZ ;  /* 0x0000000506057239 */ /* 0x000fe200000014ff */
[----:B------:R-:W-:Y:S01]  /*6af0*/  IMAD R18, R70, R23, RZ ;  /* 0x0000001746127224 */ /* 0x000fe200078e02ff */
[----:B------:R-:W-:Y:S01]  /*6b00*/  MOV R0, R121 ;  /* 0x0000007900007202 */ /* 0x000fe20000000f00 */
[-C--:B------:R-:W-:Y:S01]  /*6b10*/  IMAD R16, R8, R72.reuse, R16 ;  /* 0x0000004808107224 */ /* 0x080fe200078e0210 */
[----:B------:R-:W-:Y:S01]  /*6b20*/  SHF.R.S32.HI R8, RZ, 0x18, R119 ;  /* 0x00000018ff087819 */ /* 0x000fe20000011477 */
[-C--:B------:R-:W-:Y:S02]  /*6b30*/  IMAD R17, R9, R72.reuse, R17 ;  /* 0x0000004809117224 */ /* 0x080fe400078e0211 */
[----:B------:R-:W-:Y:S02]  /*6b40*/  IMAD R18, R79, R72, R18 ;  /* 0x000000484f127224 */ /* 0x000fe400078e0212 */
[----:B------:R-:W-:Y:S02]  /*6b50*/  IMAD R21, R70, R26, RZ ;  /* 0x0000001a46157224 */ /* 0x000fe400078e02ff */
[----:B------:R-:W-:Y:S01]  /*6b60*/  IMAD R19, R0, R72, R19 ;  /* 0x0000004800137224 */ /* 0x000fe200078e0213 */
[----:B------:R-:W-:Y:S01]  /*6b70*/  I2IP.S8.S32.SAT R17, R18, R17, RZ ;  /* 0x0000001112117239 */ /* 0x000fe200000014ff */
[----:B------:R-:W-:Y:S01]  /*6b80*/  IMAD R22, R70, R27, RZ ;  /* 0x0000001b46167224 */ /* 0x000fe200078e02ff */
[----:B------:R-:W-:Y:S01]  /*6b90*/  MOV R0, R118 ;  /* 0x0000007600007202 */ /* 0x000fe20000000f00 */
[----:B------:R-:W-:Y:S01]  /*6ba0*/  IMAD R20, R2, R72, R20 ;  /* 0x0000004802147224 */ /* 0x000fe200078e0214 */
[----:B------:R-:W-:Y:S01]  /*6bb0*/  I2IP.S8.S32.SAT R16, R16, R7, R17 ;  /* 0x0000000710107239 */ /* 0x000fe20000001411 */
[----:B------:R-:W-:Y:S01]  /*6bc0*/  IMAD R23, R70, R28, RZ ;  /* 0x0000001c46177224 */ /* 0x000fe200078e02ff */
[----:B------:R-:W-:Y:S01]  /*6bd0*/  SHF.R.S32.HI R2, RZ, 0x18, R117 ;  /* 0x00000018ff027819 */ /* 0x000fe20000011475 */
[----:B------:R-:W-:Y:S02]  /*6be0*/  IMAD R21, R8, R72, R21 ;  /* 0x0000004808157224 */ /* 0x000fe400078e0215 */
[----:B------:R-:W-:Y:S02]  /*6bf0*/  IMAD R27, R70, R32, RZ ;  /* 0x00000020461b7224 */ /* 0x000fe400078e02ff */
[----:B------:R-:W-:Y:S02]  /*6c00*/  IMAD R22, R80, R72, R22 ;  /* 0x0000004850167224 */ /* 0x000fe400078e0216 */
[C---:B------:R-:W-:Y:S02]  /*6c10*/  IMAD R32, R70.reuse, R37, RZ ;  /* 0x0000002546207224 */ /* 0x040fe400078e02ff */
[----:B------:R-:W-:Y:S01]  /*6c20*/  IMAD R37, R70, R42, RZ ;  /* 0x0000002a46257224 */ /* 0x000fe200078e02ff */
[----:B------:R-:W-:Y:S01]  /*6c30*/  I2IP.S8.S32.SAT R17, R22, R21, RZ ;  /* 0x0000001516117239 */ /* 0x000fe200000014ff */
[----:B------:R-:W-:Y:S01]  /*6c40*/  IMAD R23, R0, R72, R23 ;  /* 0x0000004800177224 */ /* 0x000fe200078e0217 */
[----:B------:R-:W-:Y:S01]  /*6c50*/  SHF.R.S32.HI R0, RZ, 0x18, R116 ;  /* 0x00000018ff007819 */ /* 0x000fe20000011474 */
[----:B------:R-:W-:Y:S01]  /*6c60*/  IMAD R42, R70, R47, RZ ;  /* 0x0000002f462a7224 */ /* 0x000fe200078e02ff */
[----:B------:R-:W-:Y:S01]  /*6c70*/  I2IP.S8.S32.SAT R17, R20, R19, R17 ;  /* 0x0000001314117239 */ /* 0x000fe20000001411 */
[C---:B------:R-:W-:Y:S02]  /*6c80*/  IMAD R47, R70.reuse, R52, RZ ;  /* 0x00000034462f7224 */ /* 0x040fe400078e02ff */
[C---:B------:R-:W-:Y:S02]  /*6c90*/  IMAD R52, R70.reuse, R57, RZ ;  /* 0x0000003946347224 */ /* 0x040fe400078e02ff */
[C---:B------:R-:W-:Y:S02]  /*6ca0*/  IMAD R26, R70.reuse, R31, RZ ;  /* 0x0000001f461a7224 */ /* 0x040fe400078e02ff */
[----:B------:R-:W-:Y:S02]  /*6cb0*/  IMAD R57, R70, R62, RZ ;  /* 0x0000003e46397224 */ /* 0x000fe400078e02ff */
[-C--:B------:R-:W-:Y:S01]  /*6cc0*/  IMAD R24, R2, R72.reuse, R24 ;  /* 0x0000004802187224 */ /* 0x080fe200078e0218 */
[----:B------:R-:W-:Y:S01]  /*6cd0*/  MOV R2, R115 ;  /* 0x0000007300027202 */ /* 0x000fe20000000f00 */
[----:B------:R-:W-:Y:S01]  /*6ce0*/  IMAD R62, R70, R67, RZ ;  /* 0x00000043463e7224 */ /* 0x000fe200078e02ff */
[----:B------:R-:W-:Y:S01]  /*6cf0*/  I2IP.S8.S32.SAT R67, R4, R3, R5 ;  /* 0x0000000304437239 */ /* 0x000fe20000001405 */
[-C--:B------:R-:W-:Y:S01]  /*6d00*/  IMAD R25, R0, R72.reuse, R25 ;  /* 0x0000004800197224 */ /* 0x080fe200078e0219 */
[----:B------:R-:W-:Y:S01]  /*6d10*/  SHF.R.S32.HI R3, RZ, 0x18, R114 ;  /* 0x00000018ff037819 */ /* 0x000fe20000011472 */
[----:B------:R-:W-:Y:S01]  /*6d20*/  IMAD R28, R70, R33, RZ ;  /* 0x00000021461c7224 */ /* 0x000fe200078e02ff */
[----:B------:R-:W-:Y:S01]  /*6d30*/  SHF.R.S32.HI R4, RZ, 0x18, R113 ;  /* 0x00000018ff047819 */ /* 0x000fe20000011471 */
[-C--:B------:R-:W-:Y:S02]  /*6d40*/  IMAD R26, R81, R72.reuse, R26 ;  /* 0x00000048511a7224 */ /* 0x080fe400078e021a */
[-C--:B------:R-:W-:Y:S01]  /*6d50*/  IMAD R27, R2, R72.reuse, R27 ;  /* 0x00000048021b7224 */ /* 0x080fe200078e021b */
[----:B------:R-:W-:Y:S01]  /*6d60*/  SHF.R.S32.HI R2, RZ, 0x18, R111 ;  /* 0x00000018ff027819 */ /* 0x000fe2000001146f */
[----:B------:R-:W-:Y:S01]  /*6d70*/  IMAD R28, R3, R72, R28 ;  /* 0x00000048031c7224 */ /* 0x000fe200078e021c */
[----:B------:R-:W-:Y:S01]  /*6d80*/  I2IP.S8.S32.SAT R18, R26, R25, RZ ;  /* 0x000000191a127239 */ /* 0x000fe200000014ff */
[----:B------:R-:W-:Y:S01]  /*6d90*/  IMAD R31, R70, R36, RZ ;  /* 0x00000024461f7224 */ /* 0x000fe200078e02ff */
[----:B------:R-:W-:Y:S01]  /*6da0*/  SHF.R.S32.HI R3, RZ, 0x18, R108 ;  /* 0x00000018ff037819 */ /* 0x000fe2000001146c */
[-C--:B------:R-:W-:Y:S01]  /*6db0*/  IMAD R29, R4, R72.reuse, R29 ;  /* 0x00000048041d7224 */ /* 0x080fe200078e021d */
[----:B------:R-:W-:Y:S01]  /*6dc0*/  I2IP.S8.S32.SAT R18, R24, R23, R18 ;  /* 0x0000001718127239 */ /* 0x000fe20000001412 */
[----:B------:R-:W-:Y:S01]  /*6dd0*/  IMAD.MOV.U32 R0, RZ, RZ, R112 ;  /* 0x000000ffff007224 */ /* 0x000fe200078e0070 */
[----:B------:R-:W-:Y:S01]  /*6de0*/  SHF.R.S32.HI R4, RZ, 0x18, R107 ;  /* 0x00000018ff047819 */ /* 0x000fe2000001146b */
[-C--:B------:R-:W-:Y:S02]  /*6df0*/  IMAD R30, R82, R72.reuse, R30 ;  /* 0x00000048521e7224 */ /* 0x080fe400078e021e */
[----:B------:R-:W-:Y:S01]  /*6e00*/  IMAD R31, R0, R72, R31 ;  /* 0x00000048001f7224 */ /* 0x000fe200078e021f */
[----:B------:R-:W-:Y:S01]  /*6e10*/  SHF.R.S32.HI R0, RZ, 0x18, R110 ;  /* 0x00000018ff007819 */ /* 0x000fe2000001146e */
[----:B------:R-:W-:Y:S01]  /*6e20*/  IMAD R33, R70, R38, RZ ;  /* 0x0000002646217224 */ /* 0x000fe200078e02ff */
[----:B------:R-:W-:Y:S01]  /*6e30*/  I2IP.S8.S32.SAT R19, R30, R29, RZ ;  /* 0x0000001d1e137239 */ /* 0x000fe200000014ff */
[-C--:B------:R-:W-:Y:S01]  /*6e40*/  IMAD R32, R2, R72.reuse, R32 ;  /* 0x0000004802207224 */ /* 0x080fe200078e0220 */
[----:B------:R-:W-:Y:S01]  /*6e50*/  MOV R2, R109 ;  /* 0x0000006d00027202 */ /* 0x000fe20000000f00 */
[----:B------:R-:W-:Y:S01]  /*6e60*/  IMAD R33, R0, R72, R33 ;  /* 0x0000004800217224 */ /* 0x000fe200078e0221 */
[----:B------:R-:W-:Y:S01]  /*6e70*/  I2IP.S8.S32.SAT R19, R28, R27, R19 ;  /* 0x0000001b1c137239 */ /* 0x000fe20000001413 */
[----:B------:R-:W-:Y:S01]  /*6e80*/  IMAD R36, R70, R41, RZ ;  /* 0x0000002946247224 */ /* 0x000fe200078e02ff */
[----:B------:R-:W-:Y:S01]  /*6e90*/  MOV R0, R106 ;  /* 0x0000006a00007202 */ /* 0x000fe20000000f00 */
[-C--:B------:R-:W-:Y:S02]  /*6ea0*/  IMAD R34, R83, R72.reuse, R34 ;  /* 0x0000004853227224 */ /* 0x080fe400078e0222 */
[-C--:B------:R-:W-:Y:S01]  /*6eb0*/  IMAD R35, R2, R72.reuse, R35 ;  /* 0x0000004802237224 */ /* 0x080fe200078e0223 */
[----:B------:R-:W-:Y:S01]  /*6ec0*/  SHF.R.S32.HI R2, RZ, 0x18, R104 ;  /* 0x00000018ff027819 */ /* 0x000fe20000011468 */
[----:B------:R-:W-:Y:S01]  /*6ed0*/  IMAD R38, R70, R43, RZ ;  /* 0x0000002b46267224 */ /* 0x000fe200078e02ff */
[----:B------:R-:W-:Y:S01]  /*6ee0*/  I2IP.S8.S32.SAT R33, R34, R33, RZ ;  /* 0x0000002122217239 */ /* 0x000fe200000014ff */
[-C--:B------:R-:W-:Y:S01]  /*6ef0*/  IMAD R36, R3, R72.reuse, R36 ;  /* 0x0000004803247224 */ /* 0x080fe200078e0224 */
[----:B------:R-:W-:Y:S01]  /*6f00*/  SHF.R.S32.HI R3, RZ, 0x18, R99 ;  /* 0x00000018ff037819 */ /* 0x000fe20000011463 */
[-C--:B------:R-:W-:Y:S01]  /*6f10*/  IMAD R37, R4, R72.reuse, R37 ;  /* 0x0000004804257224 */ /* 0x080fe200078e0225 */
[----:B------:R-:W-:Y:S01]  /*6f20*/  I2IP.S8.S32.SAT R32, R32, R31, R33 ;  /* 0x0000001f20207239 */ /* 0x000fe20000001421 */
[-C--:B------:R-:W-:Y:S01]  /*6f30*/  IMAD R38, R84, R72.reuse, R38 ;  /* 0x0000004854267224 */ /* 0x080fe200078e0226 */
[----:B------:R-:W-:Y:S01]  /*6f40*/  SHF.R.S32.HI R4, RZ, 0x18, R98 ;  /* 0x00000018ff047819 */ /* 0x000fe20000011462 */
[----:B------:R-:W-:Y:S01]  /*6f50*/  IMAD R39, R0, R72, R39 ;  /* 0x0000004800277224 */ /* 0x000fe200078e0227 */
[----:B------:R-:W-:Y:S01]  /*6f60*/  SHF.R.S32.HI R0, RZ, 0x18, R101 ;  /* 0x00000018ff007819 */ /* 0x000fe20000011465 */
[----:B------:R-:W-:Y:S01]  /*6f70*/  IMAD R41, R70, R46, RZ ;  /* 0x0000002e46297224 */ /* 0x000fe200078e02ff */
[----:B------:R-:W-:Y:S01]  /*6f80*/  I2IP.S8.S32.SAT R37, R38, R37, RZ ;  /* 0x0000002526257239 */ /* 0x000fe200000014ff */
[----:B------:R-:W-:Y:S01]  /*6f90*/  IMAD R40, R2, R72, R40 ;  /* 0x0000004802287224 */ /* 0x000fe200078e0228 */
[----:B------:R-:W-:Y:S01]  /*6fa0*/  MOV R2, R100 ;  /* 0x0000006400027202 */ /* 0x000fe20000000f00 */
[----:B------:R-:W-:Y:S01]  /*6fb0*/  IMAD R43, R70, R48, RZ ;  /* 0x00000030462b7224 */ /* 0x000fe200078e02ff */
[----:B------:R-:W-:Y:S01]  /*6fc0*/  I2IP.S8.S32.SAT R33, R36, R35, R37 ;  /* 0x0000002324217239 */ /* 0x000fe20000001425 */
[-C--:B------:R-:W-:Y:S01]  /*6fd0*/  IMAD R41, R0, R72.reuse, R41 ;  /* 0x0000004800297224 */ /* 0x080fe200078e0229 */
        /* <DEDUP_REMOVED lines=10> */
[----:B------:R-:W-:Y:S01]  /*7080*/  IMAD R48, R70, R53, RZ ;  /* 0x0000003546307224 */ /* 0x000fe200078e02ff */
[----:B------:R-:W-:Y:S01]  /*7090*/  SHF.R.S32.HI R4, RZ, 0x18, R87 ;  /* 0x00000018ff047819 */ /* 0x000fe20000011457 */
[-C--:B------:R-:W-:Y:S02]  /*70a0*/  IMAD R46, R86, R72.reuse, R46 ;  /* 0x00000048562e7224 */ /* 0x080fe400078e022e */
[-C--:B------:R-:W-:Y:S02]  /*70b0*/  IMAD R47, R0, R72.reuse, R47 ;  /* 0x00000048002f7224 */ /* 0x080fe400078e022f */
[----:B------:R-:W-:Y:S01]  /*70c0*/  IMAD R48, R2, R72, R48 ;  /* 0x0000004802307224 */ /* 0x000fe200078e0230 */
[----:B------:R-:W-:Y:S01]  /*70d0*/  SHF.R.S32.HI R2, RZ, 0x18, R96 ;  /* 0x00000018ff027819 */ /* 0x000fe20000011460 */
[----:B------:R-:W-:Y:S01]  /*70e0*/  IMAD R51, R70, R56, RZ ;  /* 0x0000003846337224 */ /* 0x000fe200078e02ff */
[----:B------:R-:W-:Y:S01]  /*70f0*/  I2IP.S8.S32.SAT R35, R46, R45, RZ ;  /* 0x0000002d2e237239 */ /* 0x000fe200000014ff */
[-C--:B------:R-:W-:Y:S01]  /*7100*/  IMAD R49, R3, R72.reuse, R49 ;  /* 0x0000004803317224 */ /* 0x080fe200078e0231 */
[----:B------:R-:W-:Y:S01]  /*7110*/  SHF.R.S32.HI R3, RZ, 0x18, R95 ;  /* 0x00000018ff037819 */ /* 0x000fe2000001145f */
[----:B------:R-:W-:Y:S01]  /*7120*/  IMAD.MOV.U32 R0, RZ, RZ, R97 ;  /* 0x000000ffff007224 */ /* 0x000fe200078e0061 */
[----:B------:R-:W-:Y:S01]  /*7130*/  I2IP.S8.S32.SAT R35, R44, R43, R35 ;  /* 0x0000002b2c237239 */ /* 0x000fe20000001423 */
[-C--:B------:R-:W-:Y:S02]  /*7140*/  IMAD R50, R71, R72.reuse, R50 ;  /* 0x0000004847327224 */ /* 0x080fe400078e0232 */
[----:B------:R-:W-:Y:S01]  /*7150*/  IMAD R51, R0, R72, R51 ;  /* 0x0000004800337224 */ /* 0x000fe200078e0233 */
[----:B------:R-:W-:Y:S01]  /*7160*/  MOV R0, R94 ;  /* 0x0000005e00007202 */ /* 0x000fe20000000f00 */
[----:B------:R-:W-:Y:S01]  /*7170*/  IMAD R53, R70, R58, RZ ;  /* 0x0000003a46357224 */ /* 0x000fe200078e02ff */
[----:B------:R-:W-:Y:S01]  /*7180*/  I2IP.S8.S32.SAT R49, R50, R49, RZ ;  /* 0x0000003132317239 */ /* 0x000fe200000014ff */
[-C--:B------:R-:W-:Y:S01]  /*7190*/  IMAD R52, R2, R72.reuse, R52 ;  /* 0x0000004802347224 */ /* 0x080fe200078e0234 */
[----:B------:R-:W-:Y:S01]  /*71a0*/  SHF.R.S32.HI R2, RZ, 0x18, R93 ;  /* 0x00000018ff027819 */ /* 0x000fe2000001145d */
[-C--:B------:R-:W-:Y:S01]  /*71b0*/  IMAD R53, R3, R72.reuse, R53 ;  /* 0x0000004803357224 */ /* 0x080fe200078e0235 */
[----:B------:R-:W-:Y:S01]  /*71c0*/  SHF.R.S32.HI R3, RZ, 0x18, R88 ;  /* 0x00000018ff037819 */ /* 0x000fe20000011458 */
[----:B------:R-:W-:Y:S01]  /*71d0*/  IMAD R54, R73, R72, R54 ;  /* 0x0000004849367224 */ /* 0x000fe200078e0236 */
[----:B------:R-:W-:Y:S01]  /*71e0*/  I2IP.S8.S32.SAT R48, R48, R47, R49 ;  /* 0x0000002f30307239 */ /* 0x000fe20000001431 */
[C---:B------:R-:W-:Y:S02]  /*71f0*/  IMAD R56, R70.reuse, R61, RZ ;  /* 0x0000003d46387224 */ /* 0x040fe400078e02ff */
[----:B------:R-:W-:Y:S01]  /*7200*/  IMAD R61, R70, R66, RZ ;  /* 0x00000042463d7224 */ /* 0x000fe200078e02ff */
[----:B------:R-:W-:Y:S01]  /*7210*/  I2IP.S8.S32.SAT R66, R13, R12, R14 ;  /* 0x0000000c0d427239 */ /* 0x000fe2000000140e */
[-C--:B------:R-:W-:Y:S01]  /*7220*/  IMAD R55, R0, R72.reuse, R55 ;  /* 0x0000004800377224 */ /* 0x080fe200078e0237 */
[----:B------:R-:W-:Y:S01]  /*7230*/  SHF.R.S32.HI R0, RZ, 0x18, R92 ;  /* 0x00000018ff007819 */ /* 0x000fe2000001145c */
[-C--:B------:R-:W-:Y:S01]  /*7240*/  IMAD R56, R2, R72.reuse, R56 ;  /* 0x0000004802387224 */ /* 0x080fe200078e0238 */
[----:B------:R-:W-:Y:S01]  /*7250*/  MOV R2, R89 ;  /* 0x0000005900027202 */ /* 0x000fe20000000f00 */
[----:B------:R1:W-:Y:S01]  /*7260*/  STS.128 [R146+UR44+0x2200], R64 ;  /* 0x0022004092007988 */ /* 0x0003e20008000c2c */
[----:B------:R-:W-:Y:S01]  /*7270*/  IMAD R58, R70, R63, RZ ;  /* 0x0000003f463a7224 */ /* 0x000fe200078e02ff */
[----:B------:R-:W-:Y:S01]  /*7280*/  I2IP.S8.S32.SAT R49, R54, R53, RZ ;  /* 0x0000003536317239 */ /* 0x000fe200000014ff */
[-C--:B------:R-:W-:Y:S02]  /*7290*/  IMAD R57, R0, R72.reuse, R57 ;  /* 0x0000004800397224 */ /* 0x080fe400078e0239 */
[-C--:B------:R-:W-:Y:S01]  /*72a0*/  IMAD R58, R74, R72.reuse, R58 ;  /* 0x000000484a3a7224 */ /* 0x080fe200078e023a */
[----:B------:R-:W-:Y:S01]  /*72b0*/  I2IP.S8.S32.SAT R49, R52, R51, R49 ;  /* 0x0000003334317239 */ /* 0x000fe20000001431 */
[-C--:B------:R-:W-:Y:S01]  /*72c0*/  IMAD R59, R2, R72.reuse, R59 ;  /* 0x00000048023b7224 */ /* 0x080fe200078e023b */
[----:B------:R1:W-:Y:S01]  /*72d0*/  STS.128 [R145+0x2200], R16 ;  /* 0x0022001091007388 */ /* 0x0003e20000000c00 */
[-C--:B------:R-:W-:Y:S01]  /*72e0*/  IMAD R60, R3, R72.reuse, R60 ;  /* 0x00000048033c7224 */ /* 0x080fe200078e023c */
[----:B------:R-:W-:Y:S01]  /*72f0*/  I2IP.S8.S32.SAT R50, R58, R57, RZ ;  /* 0x000000393a327239 */ /* 0x000fe200000014ff */
[-C--:B------:R-:W-:Y:S02]  /*7300*/  IMAD R61, R4, R72.reuse, R61 ;  /* 0x00000048043d7224 */ /* 0x080fe400078e023d */
[----:B------:R-:W-:Y:S01]  /*7310*/  IMAD R62, R75, R72, R62 ;  /* 0x000000484b3e7224 */ /* 0x000fe200078e023e */
[----:B------:R-:W-:Y:S02]  /*7320*/  I2IP.S8.S32.SAT R50, R56, R55, R50 ;  /* 0x0000003738327239 */ /* 0x000fe40000001432 */
[----:B------:R1:W-:Y:S02]  /*7330*/  STS.128 [R144+0x2200], R32 ;  /* 0x0022002090007388 */ /* 0x0003e40000000c00 */
[----:B------:R-:W-:Y:S04]  /*7340*/  I2IP.S8.S32.SAT R61, R62, R61, RZ ;  /* 0x0000003d3e3d7239 */ /* 0x000fe800000014ff */
[----:B------:R-:W-:Y:S05]  /*7350*/  I2IP.S8.S32.SAT R51, R60, R59, R61 ;  /* 0x0000003b3c337239 */ /* 0x000fea000000143d */
[----:B------:R1:W-:Y:S01]  /*7360*/  STS.128 [R143+0x2200], R48 ;  /* 0x002200308f007388 */ /* 0x0003e20000000c00 */
[----:B------:R-:W-:Y:S01]  /*7370*/  @!PT LDS RZ, [RZ] ;  /* 0x00000000fffff984 */ /* 0x000fe20000000800 */
[----:B------:R-:W-:Y:S01]  /*7380*/  @!PT LDS RZ, [RZ] ;  /* 0x00000000fffff984 */ /* 0x000fe20000000800 */
[----:B------:R-:W-:Y:S01]  /*7390*/  @!PT LDS RZ, [RZ] ;  /* 0x00000000fffff984 */ /* 0x000fe20000000800 */
[----:B------:R-:W-:Y:S01]  /*73a0*/  @!PT LDS RZ, [RZ] ;  /* 0x00000000fffff984 */ /* 0x000fe20000000800 */
[----:B------:R3:W-:Y:S07]  /*73b0*/  MEMBAR.ALL.CTA ;  /* 0x0000000000007992 */ /* 0x0007ee0000008000 */
[----:B---3--:R-:W3:Y:S02]  /*73c0*/  FENCE.VIEW.ASYNC.S ;  /* 0x00000000000073c6 */ /* 0x008ee40000000000 */
[----:B---3--:R-:W-:Y:S06]  /*73d0*/  BAR.SYNC.DEFER_BLOCKING 0x1, 0x80 ;  /* 0x0042000000007b1d */ /* 0x008fec0000010000 */
[----:B------:R-:W-:Y:S05]  /*73e0*/  @P0 BRA `(.L_x_111) ;  /* 0x0000000000300947 */ /* 0x000fea0003800000 */
[----:B------:R-:W-:Y:S02]  /*73f0*/  UIADD3 UR4, UPT, UPT, UR44, 0x2200, URZ ;  /* 0x000022002c047890 */ /* 0x000fe4000fffe0ff */
[----:B------:R-:W-:Y:S02]  /*7400*/  USHF.L.U32 UR9, UR46, 0x6, URZ ;  /* 0x000000062e097899 */ /* 0x000fe400080006ff */
[----:B------:R-:W-:Y:S02]  /*7410*/  USHF.L.U32 UR10, UR45, 0x7, URZ ;  /* 0x000000072d0a7899 */ /* 0x000fe400080006ff */
[----:B------:R-:W-:Y:S01]  /*7420*/  MOV R154, UR4 ;  /* 0x00000004009a7c02 */ /* 0x000fe20008000f00 */
[----:B------:R-:W-:Y:S01]  /*7430*/  UIADD3 UR4, UP0, UPT, UR62, 0x680, URZ ;  /* 0x000006803e047890 */ /* 0x000fe2000ff1e0ff */
[----:B------:R-:W-:Y:S02]  /*7440*/  UMOV UR11, UR36 ;  /* 0x00000024000b7c82 */ /* 0x000fe40008000000 */
[----:B------:R-:W-:Y:S01]  /*7450*/  R2UR UR8, R154 ;  /* 0x000000009a0872ca */ /* 0x000fe200000e0000 */
[----:B------:R-:W-:Y:S11]  /*7460*/  UIADD3.X UR5, UPT, UPT, URZ, UR63, URZ, UP0, !UPT ;  /* 0x0000003fff057290 */ /* 0x000ff600087fe4ff */
[----:B------:R-:W-:Y:S01]  /*7470*/  @!UPT UIADD3 URZ, UPT, UPT, URZ, URZ, URZ ;  /* 0x000000fffffff290 */ /* 0x000fe2000fffe0ff */
[----:B------:R3:W-:Y:S01]  /*7480*/  UTMASTG.3D [UR8], [UR4] ;  /* 0x00000008040073b5 */ /* 0x0007e20008010000 */
[----:B------:R0:W-:Y:S01]  /*7490*/  UTMACMDFLUSH ;  /* 0x00000000000079b7 */ /* 0x0001e20000000000 */
[----:B---3--:R-:W-:Y:S04]  /*74a0*/  DEPBAR.LE SB0, 0x0 ;  /* 0x000080000000791a */ /* 0x008fe80000000000 */
.L_x_111:
[----:B------:R-:W-:Y:S05]  /*74b0*/  BSYNC.RECONVERGENT B0 ;  /* 0x0000000000007941 */ /* 0x000fea0003800200 */
.L_x_110:
[----:B------:R-:W-:Y:S01]  /*74c0*/  BAR.SYNC.DEFER_BLOCKING 0x1, 0x80 ;  /* 0x0042000000007b1d */ /* 0x000fe20000010000 */
[----:B------:R-:W-:Y:S01]  /*74d0*/  ISETP.NE.AND P0, PT, R150, 0x2, PT ;  /* 0x000000029600780c */ /* 0x000fe20003f05270 */
[----:B------:R-:W-:Y:S01]  /*74e0*/  UISETP.NE.AND UP0, UPT, UR47, URZ, UPT ;  /* 0x000000ff2f00728c */ /* 0x000fe2000bf05270 */
[----:B------:R-:W-:Y:S01]  /*74f0*/  ISETP.NE.AND P1, PT, R68, 0x4, PT ;  /* 0x000000044400780c */ /* 0x000fe20003f25270 */
[----:B------:R-:W-:Y:S01]  /*7500*/  UIADD3 UR46, UPT, UPT, UR37, UR57, URZ ;  /* 0x00000039252e7290 */ /* 0x000fe2000fffe0ff */
[----:B------:R-:W-:Y:S01]  /*7510*/  SEL R2, RZ, 0x1, P0 ;  /* 0x00000001ff027807 */ /* 0x000fe20000000000 */
[----:B------:R-:W-:Y:S01]  /*7520*/  UIADD3 UR45, UPT, UPT, UR38, UR60, URZ ;  /* 0x0000003c262d7290 */ /* 0x000fe2000fffe0ff */
[----:B------:R-:W-:Y:S02]  /*7530*/  SEL R0, RZ, 0x1, P1 ;  /* 0x00000001ff007807 */ /* 0x000fe40000800000 */
[----:B------:R-:W-:Y:S02]  /*7540*/  LOP3.LUT R152, R152, R2, RZ, 0x3c, !PT ;  /* 0x0000000298987212 */ /* 0x000fe400078e3cff */
[----:B------:R-:W-:Y:S02]  /*7550*/  LOP3.LUT R153, R153, R0, RZ, 0x3c, !PT ;  /* 0x0000000099997212 */ /* 0x000fe400078e3cff */
[----:B------:R-:W-:Y:S02]  /*7560*/  SEL R150, R150, RZ, P0 ;  /* 0x000000ff96967207 */ /* 0x000fe40000000000 */
[----:B------:R-:W-:Y:S01]  /*7570*/  SEL R68, R68, RZ, P1 ;  /* 0x000000ff44447207 */ /* 0x000fe20000800000 */
[----:B------:R-:W-:Y:S01]  /*7580*/  UMOV UR36, UR54 ;  /* 0x0000003600247c82 */ /* 0x000fe20008000000 */
[----:B------:R-:W-:Y:S05]  /*7590*/  BRA.U UP0, `(.L_x_112) ;  /* 0xffffffd900e07547 */ /* 0x000fea000b83ffff */
[----:B------:R-:W-:Y:S05]  /*75a0*/  EXIT ;  /* 0x000000000000794d */ /* 0x000fea0003800000 */
.L_x_24:
[----:B--2---:R2:W3:Y:S02]  /*75b0*/  SYNCS.PHASECHK.TRANS64.TRYWAIT P0, [R0+URZ+0xd0], R2 ;  /* 0x0000d002000075a7 */ /* 0x0044e400080011ff */
[----:B---3--:R-:W-:Y:S05]  /*75c0*/  @!P0 NANOSLEEP.SYNCS 0x989680 ;  /* 0x009896800000895d */ /* 0x008fea0003900000 */
[----:B------:R-:W3:Y:S02]  /*75d0*/  @!P0 SYNCS.PHASECHK.TRANS64 P0, [R0+URZ+0xd0], R2 ;  /* 0x0000d002000085a7 */ /* 0x000ee400080010ff */
[----:B---3--:R-:W-:Y:S05]  /*75e0*/  @!P0 BRA `(.L_x_24) ;  /* 0xfffffffc00f08947 */ /* 0x008fea000383ffff */
[----:B------:R-:W-:Y:S05]  /*75f0*/  BRA `(.L_x_113) ;  /* 0xffffffa000f07947 */ /* 0x000fea000383ffff */
.L_x_27:
[----:B-1----:R-:W-:-:S07]  /*7600*/  MOV R0, UR33 ;  /* 0x0000002100007c02 */ /* 0x002fce0008000f00 */
.L_x_114:
[----:B-1----:R1:W2:Y:S02]  /*7610*/  SYNCS.PHASECHK.TRANS64.TRYWAIT P0, [R0+URZ+0x20], R3 ;  /* 0x00002003000075a7 */ /* 0x0022a400080011ff */
[----:B--2---:R-:W-:Y:S05]  /*7620*/  @!P0 NANOSLEEP.SYNCS 0x989680 ;  /* 0x009896800000895d */ /* 0x004fea0003900000 */
[----:B------:R-:W2:Y:S02]  /*7630*/  @!P0 SYNCS.PHASECHK.TRANS64 P0, [R0+URZ+0x20], R3 ;  /* 0x00002003000085a7 */ /* 0x000ea400080010ff */
[----:B--2---:R-:W-:Y:S05]  /*7640*/  @!P0 BRA `(.L_x_114) ;  /* 0xfffffffc00f08947 */ /* 0x004fea000383ffff */
[----:B------:R-:W-:Y:S05]  /*7650*/  BRA `(.L_x_26) ;  /* 0xffffffa400487947 */ /* 0x000fea000383ffff */
.L_x_34:
[----:B-1----:R-:W-:-:S07]  /*7660*/  MOV R0, UR17 ;  /* 0x0000001100007c02 */ /* 0x002fce0008000f00 */
.L_x_115:
[----:B-1----:R1:W2:Y:S02]  /*7670*/  SYNCS.PHASECHK.TRANS64.TRYWAIT P0, [R0+URZ+0x20], R3 ;  /* 0x00002003000075a7 */ /* 0x0022a400080011ff */
[----:B--2---:R-:W-:Y:S05]  /*7680*/  @!P0 NANOSLEEP.SYNCS 0x989680 ;  /* 0x009896800000895d */ /* 0x004fea0003900000 */
[----:B------:R-:W2:Y:S02]  /*7690*/  @!P0 SYNCS.PHASECHK.TRANS64 P0, [R0+URZ+0x20], R3 ;  /* 0x00002003000085a7 */ /* 0x000ea400080010ff */
[----:B--2---:R-:W-:Y:S05]  /*76a0*/  @!P0 BRA `(.L_x_115) ;  /* 0xfffffffc00f08947 */ /* 0x004fea000383ffff */
[----:B------:R-:W-:Y:S05]  /*76b0*/  BRA `(.L_x_33) ;  /* 0xffffffa800087947 */ /* 0x000fea000383ffff */
.L_x_39:
[----:B-1----:R1:W2:Y:S02]  /*76c0*/  SYNCS.PHASECHK.TRANS64.TRYWAIT P0, [R3+URZ+0x60], R0 ;  /* 0x00006000030075a7 */ /* 0x0022a400080011ff */
[----:B--2---:R-:W-:Y:S05]  /*76d0*/  @!P0 NANOSLEEP.SYNCS 0x989680 ;  /* 0x009896800000895d */ /* 0x004fea0003900000 */
[----:B------:R-:W2:Y:S02]  /*76e0*/  @!P0 SYNCS.PHASECHK.TRANS64 P0, [R3+URZ+0x60], R0 ;  /* 0x00006000030085a7 */ /* 0x000ea400080010ff */
[----:B--2---:R-:W-:Y:S05]  /*76f0*/  @!P0 BRA `(.L_x_39) ;  /* 0xfffffffc00f08947 */ /* 0x004fea000383ffff */
[----:B------:R-:W-:Y:S05]  /*7700*/  BRA `(.L_x_116) ;  /* 0xffffffa800b07947 */ /* 0x000fea000383ffff */
.L_x_43:
[----:B------:R-:W-:-:S07]  /*7710*/  MOV R0, UR4 ;  /* 0x0000000400007c02 */ /* 0x000fce0008000f00 */
.L_x_117:
[----:B-1----:R1:W2:Y:S02]  /*7720*/  SYNCS.PHASECHK.TRANS64.TRYWAIT P0, [R0+URZ], R2 ;  /* 0x00000002000075a7 */ /* 0x0022a400080011ff */
[----:B--2---:R-:W-:Y:S05]  /*7730*/  @!P0 NANOSLEEP.SYNCS 0x989680 ;  /* 0x009896800000895d */ /* 0x004fea0003900000 */
[----:B------:R-:W2:Y:S02]  /*7740*/  @!P0 SYNCS.PHASECHK.TRANS64 P0, [R0+URZ], R2 ;  /* 0x00000002000085a7 */ /* 0x000ea400080010ff */
[----:B--2---:R-:W-:Y:S05]  /*7750*/  @!P0 BRA `(.L_x_117) ;  /* 0xfffffffc00f08947 */ /* 0x004fea000383ffff */
[----:B------:R-:W-:Y:S05]  /*7760*/  BRA `(.L_x_118) ;  /* 0xffffffb000547947 */ /* 0x000fea000383ffff */
.L_x_44:
[----:B------:R-:W-:-:S07]  /*7770*/  MOV R0, UR5 ;  /* 0x0000000500007c02 */ /* 0x000fce0008000f00 */
.L_x_119:
[----:B-1----:R1:W2:Y:S02]  /*7780*/  SYNCS.PHASECHK.TRANS64.TRYWAIT P0, [R0+URZ], R3 ;  /* 0x00000003000075a7 */ /* 0x0022a400080011ff */
[----:B--2---:R-:W-:Y:S05]  /*7790*/  @!P0 NANOSLEEP.SYNCS 0x989680 ;  /* 0x009896800000895d */ /* 0x004fea0003900000 */
[----:B------:R-:W2:Y:S02]  /*77a0*/  @!P0 SYNCS.PHASECHK.TRANS64 P0, [R0+URZ], R3 ;  /* 0x00000003000085a7 */ /* 0x000ea400080010ff */
[----:B--2---:R-:W-:Y:S05]  /*77b0*/  @!P0 BRA `(.L_x_119) ;  /* 0xfffffffc00f08947 */ /* 0x004fea000383ffff */
[----:B------:R-:W-:Y:S05]  /*77c0*/  BRA `(.L_x_120) ;  /* 0xffffffb000607947 */ /* 0x000fea000383ffff */
.L_x_45:
[----:B------:R-:W-:-:S07]  /*77d0*/  MOV R0, UR5 ;  /* 0x0000000500007c02 */ /* 0x000fce0008000f00 */
.L_x_121:
[----:B-1----:R1:W2:Y:S02]  /*77e0*/  SYNCS.PHASECHK.TRANS64.TRYWAIT P0, [R0+URZ], R3 ;  /* 0x00000003000075a7 */ /* 0x0022a400080011ff */
[----:B--2---:R-:W-:Y:S05]  /*77f0*/  @!P0 NANOSLEEP.SYNCS 0x989680 ;  /* 0x009896800000895d */ /* 0x004fea0003900000 */
[----:B------:R-:W2:Y:S02]  /*7800*/  @!P0 SYNCS.PHASECHK.TRANS64 P0, [R0+URZ], R3 ;  /* 0x00000003000085a7 */ /* 0x000ea400080010ff */
[----:B--2---:R-:W-:Y:S05]  /*7810*/  @!P0 BRA `(.L_x_121) ;  /* 0xfffffffc00f08947 */ /* 0x004fea000383ffff */
[----:B------:R-:W-:Y:S05]  /*7820*/  BRA `(.L_x_122) ;  /* 0xffffffb0006c7947 */ /* 0x000fea000383ffff */
.L_x_48:
[----:B-1----:R1:W2:Y:S02]  /*7830*/  SYNCS.PHASECHK.TRANS64.TRYWAIT P0, [R2+URZ+0xc0], R4 ;  /* 0x0000c004020075a7 */ /* 0x0022a400080011ff */
[----:B--2---:R-:W-:Y:S05]  /*7840*/  @!P0 NANOSLEEP.SYNCS 0x989680 ;  /* 0x009896800000895d */ /* 0x004fea0003900000 */
[----:B------:R-:W2:Y:S02]  /*7850*/  @!P0 SYNCS.PHASECHK.TRANS64 P0, [R2+URZ+0xc0], R4 ;  /* 0x0000c004020085a7 */ /* 0x000ea400080010ff */
[----:B--2---:R-:W-:Y:S05]  /*7860*/  @!P0 BRA `(.L_x_48) ;  /* 0xfffffffc00f08947 */ /* 0x004fea000383ffff */
[----:B------:R-:W-:Y:S05]  /*7870*/  BRA `(.L_x_123) ;  /* 0xffffffb000c87947 */ /* 0x000fea000383ffff */
.L_x_49:
[----:B------:R-:W-:-:S07]  /*7880*/  MOV R2, UR4 ;  /* 0x0000000400027c02 */ /* 0x000fce0008000f00 */
.L_x_124:
[----:B-1----:R1:W2:Y:S02]  /*7890*/  SYNCS.PHASECHK.TRANS64.TRYWAIT P0, [R2+URZ+0x70], R5 ;  /* 0x00007005020075a7 */ /* 0x0022a400080011ff */
[----:B--2---:R-:W-:Y:S05]  /*78a0*/  @!P0 NANOSLEEP.SYNCS 0x989680 ;  /* 0x009896800000895d */ /* 0x004fea0003900000 */
[----:B------:R-:W2:Y:S02]  /*78b0*/  @!P0 SYNCS.PHASECHK.TRANS64 P0, [R2+URZ+0x70], R5 ;  /* 0x00007005020085a7 */ /* 0x000ea400080010ff */
[----:B--2---:R-:W-:Y:S05]  /*78c0*/  @!P0 BRA `(.L_x_124) ;  /* 0xfffffffc00f08947 */ /* 0x004fea000383ffff */
[----:B------:R-:W-:Y:S05]  /*78d0*/  BRA `(.L_x_125) ;  /* 0xffffffb000d87947 */ /* 0x000fea000383ffff */
.L_x_50:
[----:B-1----:R1:W2:Y:S02]  /*78e0*/  SYNCS.PHASECHK.TRANS64.TRYWAIT P1, [R2+URZ+0x60], R4 ;  /* 0x00006004020075a7 */ /* 0x0022a400080211ff */
[----:B--2---:R-:W-:Y:S05]  /*78f0*/  @!P1 NANOSLEEP.SYNCS 0x989680 ;  /* 0x009896800000995d */ /* 0x004fea0003900000 */
[----:B------:R-:W2:Y:S02]  /*7900*/  @!P1 SYNCS.PHASECHK.TRANS64 P1, [R2+URZ+0x60], R4 ;  /* 0x00006004020095a7 */ /* 0x000ea400080210ff */
[----:B--2---:R-:W-:Y:S05]  /*7910*/  @!P1 BRA `(.L_x_50) ;  /* 0xfffffffc00f09947 */ /* 0x004fea000383ffff */
[----:B------:R-:W-:Y:S05]  /*7920*/  BRA `(.L_x_126) ;  /* 0xffffffb400087947 */ /* 0x000fea000383ffff */
.L_x_53:
[----:B------:R-:W-:-:S07]  /*7930*/  MOV R0, UR4 ;  /* 0x0000000400007c02 */ /* 0x000fce0008000f00 */
.L_x_127:
[----:B-1----:R1:W2:Y:S02]  /*7940*/  SYNCS.PHASECHK.TRANS64.TRYWAIT P0, [R0+URZ+0x70], R2 ;  /* 0x00007002000075a7 */ /* 0x0022a400080011ff */
[----:B--2---:R-:W-:Y:S05]  /*7950*/  @!P0 NANOSLEEP.SYNCS 0x989680 ;  /* 0x009896800000895d */ /* 0x004fea0003900000 */
[----:B------:R-:W2:Y:S02]  /*7960*/  @!P0 SYNCS.PHASECHK.TRANS64 P0, [R0+URZ+0x70], R2 ;  /* 0x00007002000085a7 */ /* 0x000ea400080010ff */
[----:B--2---:R-:W-:Y:S05]  /*7970*/  @!P0 BRA `(.L_x_127) ;  /* 0xfffffffc00f08947 */ /* 0x004fea000383ffff */
[----:B------:R-:W-:Y:S05]  /*7980*/  BRA `(.L_x_52) ;  /* 0xffffffb4005c7947 */ /* 0x000fea000383ffff */
.L_x_62:
[----:B-1----:R-:W-:-:S04]  /*7990*/  MOV R5, UR5 ;  /* 0x0000000500057c02 */ /* 0x002fc80008000f00 */
[----:B------:R1:W2:Y:S03]  /*79a0*/  SYNCS.PHASECHK.TRANS64.TRYWAIT P0, [R5+URZ+0x8], R6 ;  /* 0x00000806050075a7 */ /* 0x0002a600080011ff */
[----:B--2---:R-:W-:Y:S05]  /*79b0*/  @!P0 NANOSLEEP.SYNCS 0x989680 ;  /* 0x009896800000895d */ /* 0x004fea0003900000 */
[----:B------:R-:W2:Y:S02]  /*79c0*/  @!P0 SYNCS.PHASECHK.TRANS64 P0, [R5+URZ+0x8], R6 ;  /* 0x00000806050085a7 */ /* 0x000ea400080010ff */
[----:B--2---:R-:W-:Y:S05]  /*79d0*/  @!P0 BRA `(.L_x_62) ;  /* 0xfffffffc00ec8947 */ /* 0x004fea000383ffff */
[----:B------:R-:W-:Y:S05]  /*79e0*/  BRA `(.L_x_61) ;  /* 0xffffffb800107947 */ /* 0x000fea000383ffff */
.L_x_64:
[----:B------:R-:W-:Y:S01]  /*79f0*/  BSSY B0, `(.L_x_128) ;  /* 0x0000006000007945 */ /* 0x000fe20003800000 */
[----:B------:R-:W-:-:S07]  /*7a00*/  MOV R15, 0xffffffff ;  /* 0xffffffff000f7802 */ /* 0x000fce0000000f00 */
[----:B-1---5:R-:W-:Y:S05]  /*7a10*/  WARPSYNC.COLLECTIVE R15, `(.L_x_129) ;  /* 0x000000000f0c7348 */ /* 0x022fea0003c00000 */
[----:B------:R-:W-:Y:S02]  /*7a20*/  ELECT P6, UR79, PT ;  /* 0x00000000004f782f */ /* 0x000fe400038c0000 */
[----:B------:R-:W-:Y:S01]  /*7a30*/  MOV R14, UR79 ;  /* 0x0000004f000e7c02 */ /* 0x000fe20008000f00 */
[----:B-1---5:R-:W-:Y:S10]  /*7a40*/  ENDCOLLECTIVE ;  /* 0x000000000000791b */ /* 0x022ff40003800000 */
.L_x_129:
[----:B------:R-:W-:Y:S05]  /*7a50*/  BSYNC B0 ;  /* 0x0000000000007941 */ /* 0x000fea0003800000 */
.L_x_128:
[----:B------:R-:W-:Y:S01]  /*7a60*/  PLOP3.LUT P0, PT, P6, PT, PT, 0x80, 0x8 ;  /* 0x000000000008781c */ /* 0x000fe2000370f070 */
[----:B------:R-:W-:-:S12]  /*7a70*/  BRA `(.L_x_130) ;  /* 0xffffffb8003c7947 */ /* 0x000fd8000383ffff */
.L_x_66:
[----:B-1----:R-:W-:-:S04]  /*7a80*/  MOV R0, UR5 ;  /* 0x0000000500007c02 */ /* 0x002fc80008000f00 */
[----:B------:R1:W2:Y:S03]  /*7a90*/  SYNCS.PHASECHK.TRANS64.TRYWAIT P0, [R0+URZ+0x8], R4 ;  /* 0x00000804000075a7 */ /* 0x0002a600080011ff */
[----:B--2---:R-:W-:Y:S05]  /*7aa0*/  @!P0 NANOSLEEP.SYNCS 0x989680 ;  /* 0x009896800000895d */ /* 0x004fea0003900000 */
[----:B------:R-:W2:Y:S02]  /*7ab0*/  @!P0 SYNCS.PHASECHK.TRANS64 P0, [R0+URZ+0x8], R4 ;  /* 0x00000804000085a7 */ /* 0x000ea400080010ff */
[----:B--2---:R-:W-:Y:S05]  /*7ac0*/  @!P0 BRA `(.L_x_66) ;  /* 0xfffffffc00ec8947 */ /* 0x004fea000383ffff */
[----:B------:R-:W-:Y:S05]  /*7ad0*/  BRA `(.L_x_65) ;  /* 0xffffffb800407947 */ /* 0x000fea000383ffff */
.L_x_67:
[----:B-1----:R1:W2:Y:S02]  /*7ae0*/  SYNCS.PHASECHK.TRANS64.TRYWAIT P0, [R0+URZ+0x60], R4 ;  /* 0x00006004000075a7 */ /* 0x0022a400080011ff */
[----:B--2---:R-:W-:Y:S05]  /*7af0*/  @!P0 NANOSLEEP.SYNCS 0x989680 ;  /* 0x009896800000895d */ /* 0x004fea0003900000 */
[----:B------:R-:W2:Y:S02]  /*7b00*/  @!P0 SYNCS.PHASECHK.TRANS64 P0, [R0+URZ+0x60], R4 ;  /* 0x00006004000085a7 */ /* 0x000ea400080010ff */
[----:B--2---:R-:W-:Y:S05]  /*7b10*/  @!P0 BRA `(.L_x_67) ;  /* 0xfffffffc00f08947 */ /* 0x004fea000383ffff */
[----:B------:R-:W-:Y:S05]  /*7b20*/  BRA `(.L_x_131) ;  /* 0xffffffbc00147947 */ /* 0x000fea000383ffff */
.L_x_69:
[----:B------:R-:W-:-:S07]  /*7b30*/  MOV R0, UR19 ;  /* 0x0000001300007c02 */ /* 0x000fce0008000f00 */
.L_x_132:
[----:B-1----:R1:W2:Y:S02]  /*7b40*/  SYNCS.PHASECHK.TRANS64.TRYWAIT P0, [R0+URZ+0xa0], R4 ;  /* 0x0000a004000075a7 */ /* 0x0022a400080011ff */
[----:B--2---:R-:W-:Y:S05]  /*7b50*/  @!P0 NANOSLEEP.SYNCS 0x989680 ;  /* 0x009896800000895d */ /* 0x004fea0003900000 */
[----:B------:R-:W2:Y:S02]  /*7b60*/  @!P0 SYNCS.PHASECHK.TRANS64 P0, [R0+URZ+0xa0], R4 ;  /* 0x0000a004000085a7 */ /* 0x000ea400080010ff */
[----:B--2---:R-:W-:Y:S05]  /*7b70*/  @!P0 BRA `(.L_x_132) ;  /* 0xfffffffc00f08947 */ /* 0x004fea000383ffff */
[----:B------:R-:W-:Y:S05]  /*7b80*/  BRA `(.L_x_133) ;  /* 0xffffffbc005c7947 */ /* 0x000fea000383ffff */
.L_x_72:
[----:B------:R-:W-:Y:S07]  /*7b90*/  MOV R0, UR6 ;  /* 0x0000000600007c02 */ /* 0x000fee0008000f00 */
.L_x_134:
[----:B-1----:R1:W2:Y:S02]  /*7ba0*/  SYNCS.PHASECHK.TRANS64.TRYWAIT P0, [R0+URZ], R4 ;  /* 0x00000004000075a7 */ /* 0x0022a400080011ff */
[----:B--2---:R-:W-:Y:S05]  /*7bb0*/  @!P0 NANOSLEEP.SYNCS 0x989680 ;  /* 0x009896800000895d */ /* 0x004fea0003900000 */
[----:B------:R-:W2:Y:S02]  /*7bc0*/  @!P0 SYNCS.PHASECHK.TRANS64 P0, [R0+URZ], R4 ;  /* 0x00000004000085a7 */ /* 0x000ea400080010ff */
[----:B--2---:R-:W-:Y:S05]  /*7bd0*/  @!P0 BRA `(.L_x_134) ;  /* 0xfffffffc00f08947 */ /* 0x004fea000383ffff */
[----:B------:R-:W-:Y:S05]  /*7be0*/  BRA `(.L_x_71) ;  /* 0xffffffbc00747947 */ /* 0x000fea000383ffff */
.L_x_76:
[----:B-1----:R-:W-:-:S07]  /*7bf0*/  MOV R0, UR4 ;  /* 0x0000000400007c02 */ /* 0x002fce0008000f00 */
.L_x_135:
[----:B-1----:R1:W2:Y:S02]  /*7c00*/  SYNCS.PHASECHK.TRANS64.TRYWAIT P0, [R0+URZ], R2 ;  /* 0x00000002000075a7 */ /* 0x0022a400080011ff */
[----:B--2---:R-:W-:Y:S05]  /*7c10*/  @!P0 NANOSLEEP.SYNCS 0x989680 ;  /* 0x009896800000895d */ /* 0x004fea0003900000 */
[----:B------:R-:W2:Y:S02]  /*7c20*/  @!P0 SYNCS.PHASECHK.TRANS64 P0, [R0+URZ], R2 ;  /* 0x00000002000085a7 */ /* 0x000ea400080010ff */
[----:B--2---:R-:W-:Y:S05]  /*7c30*/  @!P0 BRA `(.L_x_135) ;  /* 0xfffffffc00f08947 */ /* 0x004fea000383ffff */
[----:B------:R-:W-:Y:S05]  /*7c40*/  BRA `(.L_x_136) ;  /* 0xffffffc0002c7947 */ /* 0x000fea000383ffff */
.L_x_77:
[----:B------:R-:W-:-:S07]  /*7c50*/  MOV R0, UR5 ;  /* 0x0000000500007c02 */ /* 0x000fce0008000f00 */
.L_x_137:
[----:B-1----:R1:W2:Y:S02]  /*7c60*/  SYNCS.PHASECHK.TRANS64.TRYWAIT P0, [R0+URZ], R3 ;  /* 0x00000003000075a7 */ /* 0x0022a400080011ff */
[----:B--2---:R-:W-:Y:S05]  /*7c70*/  @!P0 NANOSLEEP.SYNCS 0x989680 ;  /* 0x009896800000895d */ /* 0x004fea0003900000 */
[----:B------:R-:W2:Y:S02]  /*7c80*/  @!P0 SYNCS.PHASECHK.TRANS64 P0, [R0+URZ], R3 ;  /* 0x00000003000085a7 */ /* 0x000ea400080010ff */
[----:B--2---:R-:W-:Y:S05]  /*7c90*/  @!P0 BRA `(.L_x_137) ;  /* 0xfffffffc00f08947 */ /* 0x004fea000383ffff */
[----:B------:R-:W-:Y:S05]  /*7ca0*/  BRA `(.L_x_138) ;  /* 0xffffffc000387947 */ /* 0x000fea000383ffff */
.L_x_78:
[----:B------:R-:W-:-:S07]  /*7cb0*/  MOV R0, UR5 ;  /* 0x0000000500007c02 */ /* 0x000fce0008000f00 */
.L_x_139:
[----:B-1----:R1:W2:Y:S02]  /*7cc0*/  SYNCS.PHASECHK.TRANS64.TRYWAIT P0, [R0+URZ], R3 ;  /* 0x00000003000075a7 */ /* 0x0022a400080011ff */
[----:B--2---:R-:W-:Y:S05]  /*7cd0*/  @!P0 NANOSLEEP.SYNCS 0x989680 ;  /* 0x009896800000895d */ /* 0x004fea0003900000 */
[----:B------:R-:W2:Y:S02]  /*7ce0*/  @!P0 SYNCS.PHASECHK.TRANS64 P0, [R0+URZ], R3 ;  /* 0x00000003000085a7 */ /* 0x000ea400080010ff */
[----:B--2---:R-:W-:Y:S05]  /*7cf0*/  @!P0 BRA `(.L_x_139) ;  /* 0xfffffffc00f08947 */ /* 0x004fea000383ffff */
[----:B------:R-:W-:Y:S05]  /*7d00*/  BRA `(.L_x_140) ;  /* 0xffffffc000447947 */ /* 0x000fea000383ffff */
.L_x_81:
[----:B------:R-:W-:-:S07]  /*7d10*/  MOV R0, UR13 ;  /* 0x0000000d00007c02 */ /* 0x000fce0008000f00 */
.L_x_141:
[----:B-1----:R1:W2:Y:S02]  /*7d20*/  SYNCS.PHASECHK.TRANS64.TRYWAIT P1, [R0+URZ+0xe0], R2 ;  /* 0x0000e002000075a7 */ /* 0x0022a400080211ff */
[----:B--2---:R-:W-:Y:S05]  /*7d30*/  @!P1 NANOSLEEP.SYNCS 0x989680 ;  /* 0x009896800000995d */ /* 0x004fea0003900000 */
[----:B------:R-:W2:Y:S02]  /*7d40*/  @!P1 SYNCS.PHASECHK.TRANS64 P1, [R0+URZ+0xe0], R2 ;  /* 0x0000e002000095a7 */ /* 0x000ea400080210ff */
[----:B--2---:R-:W-:Y:S05]  /*7d50*/  @!P1 BRA `(.L_x_141) ;  /* 0xfffffffc00f09947 */ /* 0x004fea000383ffff */
[----:B------:R-:W-:Y:S05]  /*7d60*/  BRA `(.L_x_142) ;  /* 0xffffffc000907947 */ /* 0x000fea000383ffff */
.L_x_86:
[----:B--2---:R2:W3:Y:S02]  /*7d70*/  SYNCS.PHASECHK.TRANS64.TRYWAIT P0, [R7+URZ+0x60], R0 ;  /* 0x00006000070075a7 */ /* 0x0044e400080011ff */
[----:B---3--:R-:W-:Y:S05]  /*7d80*/  @!P0 NANOSLEEP.SYNCS 0x989680 ;  /* 0x009896800000895d */ /* 0x008fea0003900000 */
[----:B------:R-:W3:Y:S02]  /*7d90*/  @!P0 SYNCS.PHASECHK.TRANS64 P0, [R7+URZ+0x60], R0 ;  /* 0x00006000070085a7 */ /* 0x000ee400080010ff */
[----:B---3--:R-:W-:Y:S05]  /*7da0*/  @!P0 BRA `(.L_x_86) ;  /* 0xfffffffc00f08947 */ /* 0x008fea000383ffff */
[----:B------:R-:W-:Y:S05]  /*7db0*/  BRA `(.L_x_143) ;  /* 0xffffffc400ac7947 */ /* 0x000fea000383ffff */
.L_x_89:
[----:B-1----:R-:W-:Y:S07]  /*7dc0*/  MOV R0, UR17 ;  /* 0x0000001100007c02 */ /* 0x002fee0008000f00 */
.L_x_144:
[----:B-1----:R1:W2:Y:S02]  /*7dd0*/  SYNCS.PHASECHK.TRANS64.TRYWAIT P2, [R0+URZ+0x58], R7 ;  /* 0x00005807000075a7 */ /* 0x0022a400080411ff */
[----:B--2---:R-:W-:Y:S05]  /*7de0*/  @!P2 NANOSLEEP.SYNCS 0x989680 ;  /* 0x009896800000a95d */ /* 0x004fea0003900000 */
[----:B------:R-:W2:Y:S02]  /*7df0*/  @!P2 SYNCS.PHASECHK.TRANS64 P2, [R0+URZ+0x58], R7 ;  /* 0x000058070000a5a7 */ /* 0x000ea400080410ff */
[----:B--2---:R-:W-:Y:S05]  /*7e00*/  @!P2 BRA `(.L_x_144) ;  /* 0xfffffffc00f0a947 */ /* 0x004fea000383ffff */
[----:B------:R-:W-:Y:S05]  /*7e10*/  BRA `(.L_x_88) ;  /* 0xffffffcc000c7947 */ /* 0x000fea000383ffff */
.L_x_92:
[----:B-1----:R-:W-:Y:S07]  /*7e20*/  MOV R0, UR17 ;  /* 0x0000001100007c02 */ /* 0x002fee0008000f00 */
.L_x_145:
[----:B-1----:R1:W2:Y:S02]  /*7e30*/  SYNCS.PHASECHK.TRANS64.TRYWAIT P0, [R0+URZ+0x48], R6 ;  /* 0x00004806000075a7 */ /* 0x0022a400080011ff */
[----:B--2---:R-:W-:Y:S05]  /*7e40*/  @!P0 NANOSLEEP.SYNCS 0x989680 ;  /* 0x009896800000895d */ /* 0x004fea0003900000 */
[----:B------:R-:W2:Y:S02]  /*7e50*/  @!P0 SYNCS.PHASECHK.TRANS64 P0, [R0+URZ+0x48], R6 ;  /* 0x00004806000085a7 */ /* 0x000ea400080010ff */
[----:B--2---:R-:W-:Y:S05]  /*7e60*/  @!P0 BRA `(.L_x_145) ;  /* 0xfffffffc00f08947 */ /* 0x004fea000383ffff */
[----:B------:R-:W-:Y:S05]  /*7e70*/  BRA `(.L_x_146) ;  /* 0xffffffcc005c7947 */ /* 0x000fea000383ffff */
.L_x_95:
[----:B--2---:R2:W4:Y:S02]  /*7e80*/  SYNCS.PHASECHK.TRANS64.TRYWAIT P0, [R3+URZ+0x60], R0 ;  /* 0x00006000030075a7 */ /* 0x00452400080011ff */
[----:B----4-:R-:W-:Y:S05]  /*7e90*/  @!P0 NANOSLEEP.SYNCS 0x989680 ;  /* 0x009896800000895d */ /* 0x010fea0003900000 */
[----:B------:R-:W4:Y:S02]  /*7ea0*/  @!P0 SYNCS.PHASECHK.TRANS64 P0, [R3+URZ+0x60], R0 ;  /* 0x00006000030085a7 */ /* 0x000f2400080010ff */
[----:B----4-:R-:W-:Y:S05]  /*7eb0*/  @!P0 BRA `(.L_x_95) ;  /* 0xfffffffc00f08947 */ /* 0x010fea000383ffff */
[----:B------:R-:W-:Y:S05]  /*7ec0*/  BRA `(.L_x_147) ;  /* 0xffffffd000a87947 */ /* 0x000fea000383ffff */
.L_x_106:
[----:B-1----:R-:W-:Y:S04]  /*7ed0*/  MOV R0, UR44 ;  /* 0x0000002c00007c02 */ /* 0x002fe80008000f00 */
[----:B------:R1:W2:Y:S03]  /*7ee0*/  SYNCS.PHASECHK.TRANS64.TRYWAIT P1, [R0+URZ+0x40], R3 ;  /* 0x00004003000075a7 */ /* 0x0002a600080211ff */
[----:B--2---:R-:W-:Y:S05]  /*7ef0*/  @!P1 NANOSLEEP.SYNCS 0x989680 ;  /* 0x009896800000995d */ /* 0x004fea0003900000 */
[----:B------:R-:W2:Y:S02]  /*7f00*/  @!P1 SYNCS.PHASECHK.TRANS64 P1, [R0+URZ+0x40], R3 ;  /* 0x00004003000095a7 */ /* 0x000ea400080210ff */
[----:B--2---:R-:W-:Y:S05]  /*7f10*/  @!P1 BRA `(.L_x_106) ;  /* 0xfffffffc00ec9947 */ /* 0x004fea000383ffff */
[----:B------:R-:W-:Y:S05]  /*7f20*/  BRA `(.L_x_105) ;  /* 0xffffffe000007947 */ /* 0x000fea000383ffff */
.L_x_108:
[----:B------:R1:W1:Y:S02]  /*7f30*/  SYNCS.PHASECHK.TRANS64.TRYWAIT P1, [R149+URZ+0x80], R4 ;  /* 0x00008004950075a7 */ /* 0x00026400080211ff */
[----:B-1----:R-:W-:Y:S05]  /*7f40*/  @!P1 NANOSLEEP.SYNCS 0x989680 ;  /* 0x009896800000995d */ /* 0x002fea0003900000 */
[----:B------:R-:W1:Y:S02]  /*7f50*/  @!P1 SYNCS.PHASECHK.TRANS64 P1, [R149+URZ+0x80], R4 ;  /* 0x00008004950095a7 */ /* 0x000e6400080210ff */
[----:B-1----:R-:W-:Y:S05]  /*7f60*/  @!P1 BRA `(.L_x_108) ;  /* 0xfffffffc00f09947 */ /* 0x002fea000383ffff */
[----:B------:R-:W-:Y:S05]  /*7f70*/  BRA `(.L_x_107) ;  /* 0xffffffe000447947 */ /* 0x000fea000383ffff */
        .weak           $__internal_0_$__cuda_sm10x_tcgen05_guardrail_trap_col_being_dealloced_not_returned_by_alloc
        .type           $__internal_0_$__cuda_sm10x_tcgen05_guardrail_trap_col_being_dealloced_not_returned_by_alloc,@function
        .size           $__internal_0_$__cuda_sm10x_tcgen05_guardrail_trap_col_being_dealloced_not_returned_by_alloc,($__internal_1_$__cuda_sm10x_tcgen05_guardrail_trap_phase_invalid_during_alloc - $__internal_0_$__cuda_sm10x_tcgen05_guardrail_trap_col_being_dealloced_not_returned_by_alloc)
$__internal_0_$__cuda_sm10x_tcgen05_guardrail_trap_col_being_dealloced_not_returned_by_alloc:
[----:B------:R-:W-:Y:S05]  /*7f80*/  BPT.TRAP 0x1 ;  /* 0x000000040000795c */ /* 0x000fea0000300000 */
[----:B------:R-:W-:-:S04]  /*7f90*/  HFMA2 R3, -RZ, RZ, 0, 0 ;  /* 0x00000000ff037431 */ /* 0x000fc800000001ff */
[----:B------:R-:W-:Y:S05]  /*7fa0*/  RET.REL.NODEC R2 `(_ZN7cutlass13device_kernelINS_4gemm6kernel13GemmUniversalIN4cute5tupleIJiiiiEEENS1_10collective13CollectiveMmaINS1_35MainloopSm100TmaUmmaWarpSpecializedILi4ELi2ELi4ENS5_IJNS4_1CILi2EEESB_NSA_ILi1EEEEEEEENS5_IJNSA_ILi256EEENSA_ILi64EEENSA_ILi32EEEEEEaNS5_IJlSC_lEEEaSJ_NS4_8TiledMMAINS4_8MMA_AtomIJNS4_21SM100_MMA_S8_2x1SM_SSIaaiLi256ELi64ELNS4_4UMMA5MajorE0ELSO_0ELNSN_8SaturateE0EEEEEENS4_6LayoutINS5_IJSC_SC_SC_EEENS5_IJNSA_ILi0EEESU_SU_EEEEENS5_IJNS4_10UnderscoreESX_SX_EEEEENS4_28SM100_TMA_2SM_LOAD_MULTICASTENS4_14ComposedLayoutINS4_7SwizzleILi1ELi4ELi3EEENS4_18smem_ptr_flag_bitsILi8EEENSS_INS5_IJNSA_ILi8EEESH_EEENS5_IJSH_SC_EEEEEEEvNS4_8identityENS4_18SM100_TMA_2SM_LOADES1A_vS1B_EENS_8epilogue10collective18CollectiveEpilogueINS1E_23Sm100TmaWarpSpecializedILi1ELi1ELi64ELb0ELb0EEEJNS5_IJNSA_ILi128EEESG_SH_EEENS5_IJNSS_IS1J_SC_EENSS_ISG_SC_EEEEEaSJ_aSJ_NS1E_6fusion15FusionCallbacksIS1I_NS1O_17LinearCombinationIaiaiLNS_15FloatRoundStyleE2EEES1K_S1N_JEEENS4_5SM1004TMEM4LOAD26SM100_TMEM_LOAD_32dp32b64xENS4_13SM90_TMA_LOADENS11_INS12_ILi2ELi4ELi3EEES15_NSS_INS5_IJS16_SG_EEENS5_IJSG_SC_EEEEEEENS4_39AutoVectorizingCopyWithAssumedAlignmentILi128EEENS4_14SM90_TMA_STOREES23_S25_S25_EEEvvEEEEvNT_6ParamsE) ;  /* 0xffffff8002147950 */ /* 0x000fea0003c3ffff */
        .weak           $__internal_1_$__cuda_sm10x_tcgen05_guardrail_trap_phase_invalid_during_alloc
        .type           $__internal_1_$__cuda_sm10x_tcgen05_guardrail_trap_phase_invalid_during_alloc,@function
        .size           $__internal_1_$__cuda_sm10x_tcgen05_guardrail_trap_phase_invalid_during_alloc,($__internal_2_$__cuda_sm10x_tcgen05_guardrail_trap_unallocated_columns_being_dealloced - $__internal_1_$__cuda_sm10x_tcgen05_guardrail_trap_phase_invalid_during_alloc)
$__internal_1_$__cuda_sm10x_tcgen05_guardrail_trap_phase_invalid_during_alloc:
[----:B------:R-:W-:Y:S05]  /*7fb0*/  BPT.TRAP 0x1 ;  /* 0x000000040000795c */ /* 0x000fea0000300000 */
[----:B------:R-:W-:-:S04]  /*7fc0*/  MOV R5, 0x0 ;  /* 0x0000000000057802 */ /* 0x000fc80000000f00 */
[----:B------:R-:W-:Y:S05]  /*7fd0*/  RET.REL.NODEC R4 `(_ZN7cutlass13device_kernelINS_4gemm6kernel13GemmUniversalIN4cute5tupleIJiiiiEEENS1_10collective13CollectiveMmaINS1_35MainloopSm100TmaUmmaWarpSpecializedILi4ELi2ELi4ENS5_IJNS4_1CILi2EEESB_NSA_ILi1EEEEEEEENS5_IJNSA_ILi256EEENSA_ILi64EEENSA_ILi32EEEEEEaNS5_IJlSC_lEEEaSJ_NS4_8TiledMMAINS4_8MMA_AtomIJNS4_21SM100_MMA_S8_2x1SM_SSIaaiLi256ELi64ELNS4_4UMMA5MajorE0ELSO_0ELNSN_8SaturateE0EEEEEENS4_6LayoutINS5_IJSC_SC_SC_EEENS5_IJNSA_ILi0EEESU_SU_EEEEENS5_IJNS4_10UnderscoreESX_SX_EEEEENS4_28SM100_TMA_2SM_LOAD_MULTICASTENS4_14ComposedLayoutINS4_7SwizzleILi1ELi4ELi3EEENS4_18smem_ptr_flag_bitsILi8EEENSS_INS5_IJNSA_ILi8EEESH_EEENS5_IJSH_SC_EEEEEEEvNS4_8identityENS4_18SM100_TMA_2SM_LOADES1A_vS1B_EENS_8epilogue10collective18CollectiveEpilogueINS1E_23Sm100TmaWarpSpecializedILi1ELi1ELi64ELb0ELb0EEEJNS5_IJNSA_ILi128EEESG_SH_EEENS5_IJNSS_IS1J_SC_EENSS_ISG_SC_EEEEEaSJ_aSJ_NS1E_6fusion15FusionCallbacksIS1I_NS1O_17LinearCombinationIaiaiLNS_15FloatRoundStyleE2EEES1K_S1N_JEEENS4_5SM1004TMEM4LOAD26SM100_TMEM_LOAD_32dp32b64xENS4_13SM90_TMA_LOADENS11_INS12_ILi2ELi4ELi3EEES15_NSS_INS5_IJS16_SG_EEENS5_IJSG_SC_EEEEEEENS4_39AutoVectorizingCopyWithAssumedAlignmentILi128EEENS4_14SM90_TMA_STOREES23_S25_S25_EEEvvEEEEvNT_6ParamsE) ;  /* 0xffffff8004087950 */ /* 0x000fea0003c3ffff */
        .weak           $__internal_2_$__cuda_sm10x_tcgen05_guardrail_trap_unallocated_columns_being_dealloced
        .type           $__internal_2_$__cuda_sm10x_tcgen05_guardrail_trap_unallocated_columns_being_dealloced,@function
        .size           $__internal_2_$__cuda_sm10x_tcgen05_guardrail_trap_unallocated_columns_being_dealloced,(.L_x_149 - $__internal_2_$__cuda_sm10x_tcgen05_guardrail_trap_unallocated_columns_being_dealloced)
$__internal_2_$__cuda_sm10x_tcgen05_guardrail_trap_unallocated_columns_being_dealloced:
[----:B------:R-:W-:Y:S05]  /*7fe0*/  BPT.TRAP 0x1 ;  /* 0x000000040000795c */ /* 0x000fea0000300000 */
[----:B------:R-:W-:-:S04]  /*7ff0*/  HFMA2 R3, -RZ, RZ, 0, 0 ;  /* 0x00000000ff037431 */ /* 0x000fc800000001ff */
[----:B------:R-:W-:Y:S05]  /*8000*/  RET.REL.NODEC R2 `(_ZN7cutlass13device_kernelINS_4gemm6kernel13GemmUniversalIN4cute5tupleIJiiiiEEENS1_10collective13CollectiveMmaINS1_35MainloopSm100TmaUmmaWarpSpecializedILi4ELi2ELi4ENS5_IJNS4_1CILi2EEESB_NSA_ILi1EEEEEEEENS5_IJNSA_ILi256EEENSA_ILi64EEENSA_ILi32EEEEEEaNS5_IJlSC_lEEEaSJ_NS4_8TiledMMAINS4_8MMA_AtomIJNS4_21SM100_MMA_S8_2x1SM_SSIaaiLi256ELi64ELNS4_4UMMA5MajorE0ELSO_0ELNSN_8SaturateE0EEEEEENS4_6LayoutINS5_IJSC_SC_SC_EEENS5_IJNSA_ILi0EEESU_SU_EEEEENS5_IJNS4_10UnderscoreESX_SX_EEEEENS4_28SM100_TMA_2SM_LOAD_MULTICASTENS4_14ComposedLayoutINS4_7SwizzleILi1ELi4ELi3EEENS4_18smem_ptr_flag_bitsILi8EEENSS_INS5_IJNSA_ILi8EEESH_EEENS5_IJSH_SC_EEEEEEEvNS4_8identityENS4_18SM100_TMA_2SM_LOADES1A_vS1B_EENS_8epilogue10collective18CollectiveEpilogueINS1E_23Sm100TmaWarpSpecializedILi1ELi1ELi64ELb0ELb0EEEJNS5_IJNSA_ILi128EEESG_SH_EEENS5_IJNSS_IS1J_SC_EENSS_ISG_SC_EEEEEaSJ_aSJ_NS1E_6fusion15FusionCallbacksIS1I_NS1O_17LinearCombinationIaiaiLNS_15FloatRoundStyleE2EEES1K_S1N_JEEENS4_5SM1004TMEM4LOAD26SM100_TMEM_LOAD_32dp32b64xENS4_13SM90_TMA_LOADENS11_INS12_ILi2ELi4ELi3EEES15_NSS_INS5_IJS16_SG_EEENS5_IJSG_SC_EEEEEEENS4_39AutoVectorizingCopyWithAssumedAlignmentILi128EEENS4_14SM90_TMA_STOREES23_S25_S25_EEEvvEEEEvNT_6ParamsE) ;  /* 0xffffff7c02fc7950 */ /* 0x000fea0003c3ffff */
.L_x_148:
[----:B------:R-:W-:-:S00]  /*8010*/  BRA `(.L_x_148) ;  /* 0xfffffffc00fc7947 */ /* 0x000fc0000383ffff */
[----:B------:R-:W-:-:S00]  /*8020*/  NOP ;  /* 0x0000000000007918 */ /* 0x000fc00000000000 */
        /* <DEDUP_REMOVED lines=13> */
.L_x_149:


//--------------------- .nv.global.init           --------------------------
	.section	.nv.global.init,"aw",@progbits
.nv.global.init:
	.type		$str$27,@object
	.size		$str$27,($str$28 - $str$27)
$str$27:
        /*0000*/ 	.byte	0x28, 0x61, 0x64, 0x64, 0x72, 0x65, 0x73, 0x73, 0x20, 0x26, 0x20, 0x6d, 0x61, 0x73, 0x6b, 0x29
        /*0010*/ 	.byte	0x20, 0x3d, 0x3d, 0x20, 0x30, 0x00
	.type		$str$28,@object
	.size		$str$28,($str$26 - $str$28)
$str$28:
        /*0016*/ 	.byte	0x2f, 0x74, 0x6d, 0x70, 0x2f, 0x63, 0x75, 0x74, 0x6c, 0x61, 0x73, 0x73, 0x5f, 0x73, 0x77, 0x65
        /*0026*/ 	.byte	0x65, 0x70, 0x5f, 0x73, 0x72, 0x63, 0x2f, 0x69, 0x6e, 0x63, 0x6c, 0x75, 0x64, 0x65, 0x2f, 0x63
        /*0036*/ 	.byte	0x75, 0x74, 0x65, 0x2f, 0x70, 0x6f, 0x69, 0x6e, 0x74, 0x65, 0x72, 0x5f, 0x66, 0x6c, 0x61, 0x67
        /*0046*/ 	.byte	0x67, 0x65, 0x64, 0x2e, 0x68, 0x70, 0x70, 0x00
	.type		$str$26,@object
	.size		$str$26,($str$25 - $str$26)
$str$26:
        /*004e*/ 	.byte	0x2f, 0x74, 0x6d, 0x70, 0x2f, 0x63, 0x75, 0x74, 0x6c, 0x61, 0x73, 0x73, 0x5f, 0x73, 0x77, 0x65
        /*005e*/ 	.byte	0x65, 0x70, 0x5f, 0x73, 0x72, 0x63, 0x2f, 0x69, 0x6e, 0x63, 0x6c, 0x75, 0x64, 0x65, 0x2f, 0x63
        /*006e*/ 	.byte	0x75, 0x74, 0x65, 0x2f, 0x61, 0x74, 0x6f, 0x6d, 0x2f, 0x63, 0x6f, 0x70, 0x79, 0x5f, 0x74, 0x72
        /*007e*/ 	.byte	0x61, 0x69, 0x74, 0x73, 0x5f, 0x73, 0x6d, 0x31, 0x30, 0x30, 0x2e, 0x68, 0x70, 0x70, 0x00
	.type		$str$25,@object
	.size		$str$25,(__unnamed_1 - $str$25)
$str$25:
        /*008d*/ 	.byte	0x28, 0x28, 0x75, 0x69, 0x6e, 0x74, 0x33, 0x32, 0x5f, 0x74, 0x28, 0x74, 0x68, 0x72, 0x65, 0x61
        /*009d*/ 	.byte	0x64, 0x49, 0x64, 0x78, 0x2e, 0x78, 0x29, 0x20, 0x2f, 0x20, 0x33, 0x32, 0x29, 0x20, 0x25, 0x20
        /*00ad*/ 	.byte	0x34, 0x29, 0x20, 0x3d, 0x3d, 0x20, 0x28, 0x28, 0x28, 0x74, 0x6d, 0x65, 0x6d, 0x5f, 0x61, 0x64
        /*00bd*/ 	.byte	0x64, 0x72, 0x20, 0x3e, 0x3e, 0x20, 0x31, 0x36, 0x29, 0x20, 0x2f, 0x20, 0x33, 0x32, 0x29, 0x20
        /*00cd*/ 	.byte	0x25, 0x20, 0x34, 0x29, 0x00
	.type		__unnamed_1,@object
	.size		__unnamed_1,(__unnamed_2 - __unnamed_1)
__unnamed_1:
        /*00d2*/ 	.byte	0x61, 0x75, 0x74, 0x6f, 0x20, 0x63, 0x75, 0x74, 0x65, 0x3a, 0x3a, 0x61, 0x73, 0x5f, 0x70, 0x6f
        /* <DEDUP_REMOVED lines=24> */
        /*0262*/ 	.byte	0x5d, 0x00
	.type		__unnamed_2,@object
	.size		__unnamed_2,(.L_2 - __unnamed_2)
__unnamed_2:
        /* <DEDUP_REMOVED lines=42> */
        /*0504*/ 	.byte	0x43, 0x3c, 0x30, 0x3e, 0x3e, 0x3e, 0x3e, 0x5d, 0x00
.L_2:


//--------------------- .nv.shared._ZN7cutlass13device_kernelINS_4gemm6kernel13GemmUniversalIN4cute5tupleIJiiiiEEENS1_10collective13CollectiveMmaINS1_35MainloopSm100TmaUmmaWarpSpecializedILi4ELi2ELi4ENS5_IJNS4_1CILi2EEESB_NSA_ILi1EEEEEEEENS5_IJNSA_ILi256EEENSA_ILi64EEENSA_ILi32EEEEEEaNS5_IJlSC_lEEEaSJ_NS4_8TiledMMAINS4_8MMA_AtomIJNS4_21SM100_MMA_S8_2x1SM_SSIaaiLi256ELi64ELNS4_4UMMA5MajorE0ELSO_0ELNSN_8SaturateE0EEEEEENS4_6LayoutINS5_IJSC_SC_SC_EEENS5_IJNSA_ILi0EEESU_SU_EEEEENS5_IJNS4_10UnderscoreESX_SX_EEEEENS4_28SM100_TMA_2SM_LOAD_MULTICASTENS4_14ComposedLayoutINS4_7SwizzleILi1ELi4ELi3EEENS4_18smem_ptr_flag_bitsILi8EEENSS_INS5_IJNSA_ILi8EEESH_EEENS5_IJSH_SC_EEEEEEEvNS4_8identityENS4_18SM100_TMA_2SM_LOADES1A_vS1B_EENS_8epilogue10collective18CollectiveEpilogueINS1E_23Sm100TmaWarpSpecializedILi1ELi1ELi64ELb0ELb0EEEJNS5_IJNSA_ILi128EEESG_SH_EEENS5_IJNSS_IS1J_SC_EENSS_ISG_SC_EEEEEaSJ_aSJ_NS1E_6fusion15FusionCallbacksIS1I_NS1O_17LinearCombinationIaiaiLNS_15FloatRoundStyleE2EEES1K_S1N_JEEENS4_5SM1004TMEM4LOAD26SM100_TMEM_LOAD_32dp32b64xENS4_13SM90_TMA_LOADENS11_INS12_ILi2ELi4ELi3EEES15_NSS_INS5_IJS16_SG_EEENS5_IJSG_SC_EEEEEEENS4_39AutoVectorizingCopyWithAssumedAlignmentILi128EEENS4_14SM90_TMA_STOREES23_S25_S25_EEEvvEEEEvNT_6ParamsE --------------------------
	.section	.nv.shared._ZN7cutlass13device_kernelINS_4gemm6kernel13GemmUniversalIN4cute5tupleIJiiiiEEENS1_10collective13CollectiveMmaINS1_35MainloopSm100TmaUmmaWarpSpecializedILi4ELi2ELi4ENS5_IJNS4_1CILi2EEESB_NSA_ILi1EEEEEEEENS5_IJNSA_ILi256EEENSA_ILi64EEENSA_ILi32EEEEEEaNS5_IJlSC_lEEEaSJ_NS4_8TiledMMAINS4_8MMA_AtomIJNS4_21SM100_MMA_S8_2x1SM_SSIaaiLi256ELi64ELNS4_4UMMA5MajorE0ELSO_0ELNSN_8SaturateE0EEEEEENS4_6LayoutINS5_IJSC_SC_SC_EEENS5_IJNSA_ILi0EEESU_SU_EEEEENS5_IJNS4_10UnderscoreESX_SX_EEEEENS4_28SM100_TMA_2SM_LOAD_MULTICASTENS4_14ComposedLayoutINS4_7SwizzleILi1ELi4ELi3EEENS4_18smem_ptr_flag_bitsILi8EEENSS_INS5_IJNSA_ILi8EEESH_EEENS5_IJSH_SC_EEEEEEEvNS4_8identityENS4_18SM100_TMA_2SM_LOADES1A_vS1B_EENS_8epilogue10collective18CollectiveEpilogueINS1E_23Sm100TmaWarpSpecializedILi1ELi1ELi64ELb0ELb0EEEJNS5_IJNSA_ILi128EEESG_SH_EEENS5_IJNSS_IS1J_SC_EENSS_ISG_SC_EEEEEaSJ_aSJ_NS1E_6fusion15FusionCallbacksIS1I_NS1O_17LinearCombinationIaiaiLNS_15FloatRoundStyleE2EEES1K_S1N_JEEENS4_5SM1004TMEM4LOAD26SM100_TMEM_LOAD_32dp32b64xENS4_13SM90_TMA_LOADENS11_INS12_ILi2ELi4ELi3EEES15_NSS_INS5_IJS16_SG_EEENS5_IJSG_SC_EEEEEEENS4_39AutoVectorizingCopyWithAssumedAlignmentILi128EEENS4_14SM90_TMA_STOREES23_S25_S25_EEEvvEEEEvNT_6ParamsE,"aw",@nobits
	.sectionflags	@""
	.align	16
	.zero		1024


//--------------------- .nv.shared.reserved.0     --------------------------
	.section	.nv.shared.reserved.0,"aw",@nobits
	.weak		__nv_reservedSMEM_offset_0_alias
	.size		__nv_reservedSMEM_offset_0_alias, 0, 64
	.other		__nv_reservedSMEM_offset_0_alias,@"STO_CUDA_RESERVED_SHARED STV_DEFAULT"
__nv_reservedSMEM_offset_0_alias:
	.zero		0
.nv.shared.reserved.0:
	.zero		64
	.weak		__nv_reservedSMEM_tcgen05_partition
	.type		__nv_reservedSMEM_tcgen05_partition,@object
	.size		__nv_reservedSMEM_tcgen05_partition,(.L_0 - __nv_reservedSMEM_tcgen05_partition)
__nv_reservedSMEM_tcgen05_partition:
	.zero		32
.L_0:


//--------------------- .nv.global                --------------------------
	.section	.nv.global,"aw",@nobits
.nv.global:
	.type		_ZN39_INTERNAL_c256b94d_4_k_cu_5025b485_95984cute1_E,@object
	.size		_ZN39_INTERNAL_c256b94d_4_k_cu_5025b485_95984cute1_E,(_ZN39_INTERNAL_c256b94d_4_k_cu_5025b485_95984cuda3std3__45__cpo6cbeginE - _ZN39_INTERNAL_c256b94d_4_k_cu_5025b485_95984cute1_E)
_ZN39_INTERNAL_c256b94d_4_k_cu_5025b485_95984cute1_E:
	.zero		1
	.type		_ZN39_INTERNAL_c256b94d_4_k_cu_5025b485_95984cuda3std3__45__cpo6cbeginE,@object
	.size		_ZN39_INTERNAL_c256b94d_4_k_cu_5025b485_95984cuda3std3__45__cpo6cbeginE,(_ZN39_INTERNAL_c256b94d_4_k_cu_5025b485_95984cuda3std3__48in_placeE - _ZN39_INTERNAL_c256b94d_4_k_cu_5025b485_95984cuda3std3__45__cpo6cbeginE)
_ZN39_INTERNAL_c256b94d_4_k_cu_5025b485_95984cuda3std3__45__cpo6cbeginE:
	.zero		1
	.type		_ZN39_INTERNAL_c256b94d_4_k_cu_5025b485_95984cuda3std3__48in_placeE,@object
	.size		_ZN39_INTERNAL_c256b94d_4_k_cu_5025b485_95984cuda3std3__48in_placeE,(_ZN39_INTERNAL_c256b94d_4_k_cu_5025b485_95984cuda3std6ranges3__45__cpo9iter_moveE - _ZN39_INTERNAL_c256b94d_4_k_cu_5025b485_95984cuda3std3__48in_placeE)
_ZN39_INTERNAL_c256b94d_4_k_cu_5025b485_95984cuda3std3__48in_placeE:
	.zero		1
	.type		_ZN39_INTERNAL_c256b94d_4_k_cu_5025b485_95984cuda3std6ranges3__45__cpo9iter_moveE,@object
	.size		_ZN39_INTERNAL_c256b94d_4_k_cu_5025b485_95984cuda3std6ranges3__45__cpo9iter_moveE,(_ZN39_INTERNAL_c256b94d_4_k_cu_5025b485_95984cuda3std3__45__cpo5beginE - _ZN39_INTERNAL_c256b94d_4_k_cu_5025b485_95984cuda3std6ranges3__45__cpo9iter_moveE)
_ZN39_INTERNAL_c256b94d_4_k_cu_5025b485_95984cuda3std6ranges3__45__cpo9iter_moveE:
	.zero		1
	.type		_ZN39_INTERNAL_c256b94d_4_k_cu_5025b485_95984cuda3std3__45__cpo5beginE,@object
	.size		_ZN39_INTERNAL_c256b94d_4_k_cu_5025b485_95984cuda3std3__45__cpo5beginE,(_ZN39_INTERNAL_c256b94d_4_k_cu_5025b485_95984cuda3std3__441_GLOBAL__N__c256b94d_4_k_cu_5025b485_95986ignoreE - _ZN39_INTERNAL_c256b94d_4_k_cu_5025b485_95984cuda3std3__45__cpo5beginE)
_ZN39_INTERNAL_c256b94d_4_k_cu_5025b485_95984cuda3std3__45__cpo5beginE:
	.zero		1
	.type		_ZN39_INTERNAL_c256b94d_4_k_cu_5025b485_95984cuda3std3__441_GLOBAL__N__c256b94d_4_k_cu_5025b485_95986ignoreE,@object
	.size		_ZN39_INTERNAL_c256b94d_4_k_cu_5025b485_95984cuda3std3__441_GLOBAL__N__c256b94d_4_k_cu_5025b485_95986ignoreE,(_ZN39_INTERNAL_c256b94d_4_k_cu_5025b485_95984cute7productE - _ZN39_INTERNAL_c256b94d_4_k_cu_5025b485_95984cuda3std3__441_GLOBAL__N__c256b94d_4_k_cu_5025b485_95986ignoreE)
_ZN39_INTERNAL_c256b94d_4_k_cu_5025b485_95984cuda3std3__441_GLOBAL__N__c256b94d_4_k_cu_5025b485_95986ignoreE:
	.zero		1
	.type		_ZN39_INTERNAL_c256b94d_4_k_cu_5025b485_95984cute7productE,@object
	.size		_ZN39_INTERNAL_c256b94d_4_k_cu_5025b485_95984cute7productE,(_ZN39_INTERNAL_c256b94d_4_k_cu_5025b485_95984cuda3std3__45__cpo3endE - _ZN39_INTERNAL_c256b94d_4_k_cu_5025b485_95984cute7productE)
_ZN39_INTERNAL_c256b94d_4_k_cu_5025b485_95984cute7productE:
	.zero		1
	.type		_ZN39_INTERNAL_c256b94d_4_k_cu_5025b485_95984cuda3std3__45__cpo3endE,@object
	.size		_ZN39_INTERNAL_c256b94d_4_k_cu_5025b485_95984cuda3std3__45__cpo3endE,(_ZN39_INTERNAL_c256b94d_4_k_cu_5025b485_95984cuda3std3__419piecewise_constructE - _ZN39_INTERNAL_c256b94d_4_k_cu_5025b485_95984cuda3std3__45__cpo3endE)
_ZN39_INTERNAL_c256b94d_4_k_cu_5025b485_95984cuda3std3__45__cpo3endE:
	.zero		1
	.type		_ZN39_INTERNAL_c256b94d_4_k_cu_5025b485_95984cuda3std3__419piecewise_constructE,@object
	.size		_ZN39_INTERNAL_c256b94d_4_k_cu_5025b485_95984cuda3std3__419piecewise_constructE,(_ZN39_INTERNAL_c256b94d_4_k_cu_5025b485_95984cuda3std3__45__cpo4cendE - _ZN39_INTERNAL_c256b94d_4_k_cu_5025b485_95984cuda3std3__419piecewise_constructE)
_ZN39_INTERNAL_c256b94d_4_k_cu_5025b485_95984cuda3std3__419piecewise_constructE:
	.zero		1
	.type		_ZN39_INTERNAL_c256b94d_4_k_cu_5025b485_95984cuda3std3__45__cpo4cendE,@object
	.size		_ZN39_INTERNAL_c256b94d_4_k_cu_5025b485_95984cuda3std3__45__cpo4cendE,(_ZN39_INTERNAL_c256b94d_4_k_cu_5025b485_95984cuda3std6ranges3__45__cpo4swapE - _ZN39_INTERNAL_c256b94d_4_k_cu_5025b485_95984cuda3std3__45__cpo4cendE)
_ZN39_INTERNAL_c256b94d_4_k_cu_5025b485_95984cuda3std3__45__cpo4cendE:
	.zero		1
	.type		_ZN39_INTERNAL_c256b94d_4_k_cu_5025b485_95984cuda3std6ranges3__45__cpo4swapE,@object
	.size		_ZN39_INTERNAL_c256b94d_4_k_cu_5025b485_95984cuda3std6ranges3__45__cpo4swapE,(.L_10 - _ZN39_INTERNAL_c256b94d_4_k_cu_5025b485_95984cuda3std6ranges3__45__cpo4swapE)
_ZN39_INTERNAL_c256b94d_4_k_cu_5025b485_95984cuda3std6ranges3__45__cpo4swapE:
	.zero		1
.L_10:


//--------------------- .nv.constant0._ZN7cutlass13device_kernelINS_4gemm6kernel13GemmUniversalIN4cute5tupleIJiiiiEEENS1_10collective13CollectiveMmaINS1_35MainloopSm100TmaUmmaWarpSpecializedILi4ELi2ELi4ENS5_IJNS4_1CILi2EEESB_NSA_ILi1EEEEEEEENS5_IJNSA_ILi256EEENSA_ILi64EEENSA_ILi32EEEEEEaNS5_IJlSC_lEEEaSJ_NS4_8TiledMMAINS4_8MMA_AtomIJNS4_21SM100_MMA_S8_2x1SM_SSIaaiLi256ELi64ELNS4_4UMMA5MajorE0ELSO_0ELNSN_8SaturateE0EEEEEENS4_6LayoutINS5_IJSC_SC_SC_EEENS5_IJNSA_ILi0EEESU_SU_EEEEENS5_IJNS4_10UnderscoreESX_SX_EEEEENS4_28SM100_TMA_2SM_LOAD_MULTICASTENS4_14ComposedLayoutINS4_7SwizzleILi1ELi4ELi3EEENS4_18smem_ptr_flag_bitsILi8EEENSS_INS5_IJNSA_ILi8EEESH_EEENS5_IJSH_SC_EEEEEEEvNS4_8identityENS4_18SM100_TMA_2SM_LOADES1A_vS1B_EENS_8epilogue10collective18CollectiveEpilogueINS1E_23Sm100TmaWarpSpecializedILi1ELi1ELi64ELb0ELb0EEEJNS5_IJNSA_ILi128EEESG_SH_EEENS5_IJNSS_IS1J_SC_EENSS_ISG_SC_EEEEEaSJ_aSJ_NS1E_6fusion15FusionCallbacksIS1I_NS1O_17LinearCombinationIaiaiLNS_15FloatRoundStyleE2EEES1K_S1N_JEEENS4_5SM1004TMEM4LOAD26SM100_TMEM_LOAD_32dp32b64xENS4_13SM90_TMA_LOADENS11_INS12_ILi2ELi4ELi3EEES15_NSS_INS5_IJS16_SG_EEENS5_IJSG_SC_EEEEEEENS4_39AutoVectorizingCopyWithAssumedAlignmentILi128EEENS4_14SM90_TMA_STOREES23_S25_S25_EEEvvEEEEvNT_6ParamsE --------------------------
	.section	.nv.constant0._ZN7cutlass13device_kernelINS_4gemm6kernel13GemmUniversalIN4cute5tupleIJiiiiEEENS1_10collective13CollectiveMmaINS1_35MainloopSm100TmaUmmaWarpSpecializedILi4ELi2ELi4ENS5_IJNS4_1CILi2EEESB_NSA_ILi1EEEEEEEENS5_IJNSA_ILi256EEENSA_ILi64EEENSA_ILi32EEEEEEaNS5_IJlSC_lEEEaSJ_NS4_8TiledMMAINS4_8MMA_AtomIJNS4_21SM100_MMA_S8_2x1SM_SSIaaiLi256ELi64ELNS4_4UMMA5MajorE0ELSO_0ELNSN_8SaturateE0EEEEEENS4_6LayoutINS5_IJSC_SC_SC_EEENS5_IJNSA_ILi0EEESU_SU_EEEEENS5_IJNS4_10UnderscoreESX_SX_EEEEENS4_28SM100_TMA_2SM_LOAD_MULTICASTENS4_14ComposedLayoutINS4_7SwizzleILi1ELi4ELi3EEENS4_18smem_ptr_flag_bitsILi8EEENSS_INS5_IJNSA_ILi8EEESH_EEENS5_IJSH_SC_EEEEEEEvNS4_8identityENS4_18SM100_TMA_2SM_LOADES1A_vS1B_EENS_8epilogue10collective18CollectiveEpilogueINS1E_23Sm100TmaWarpSpecializedILi1ELi1ELi64ELb0ELb0EEEJNS5_IJNSA_ILi128EEESG_SH_EEENS5_IJNSS_IS1J_SC_EENSS_ISG_SC_EEEEEaSJ_aSJ_NS1E_6fusion15FusionCallbacksIS1I_NS1O_17LinearCombinationIaiaiLNS_15FloatRoundStyleE2EEES1K_S1N_JEEENS4_5SM1004TMEM4LOAD26SM100_TMEM_LOAD_32dp32b64xENS4_13SM90_TMA_LOADENS11_INS12_ILi2ELi4ELi3EEES15_NSS_INS5_IJS16_SG_EEENS5_IJSG_SC_EEEEEEENS4_39AutoVectorizingCopyWithAssumedAlignmentILi128EEENS4_14SM90_TMA_STOREES23_S25_S25_EEEvvEEEEvNT_6ParamsE,"a",@progbits
	.sectionflags	@""
	.align	4
.nv.constant0._ZN7cutlass13device_kernelINS_4gemm6kernel13GemmUniversalIN4cute5tupleIJiiiiEEENS1_10collective13CollectiveMmaINS1_35MainloopSm100TmaUmmaWarpSpecializedILi4ELi2ELi4ENS5_IJNS4_1CILi2EEESB_NSA_ILi1EEEEEEEENS5_IJNSA_ILi256EEENSA_ILi64EEENSA_ILi32EEEEEEaNS5_IJlSC_lEEEaSJ_NS4_8TiledMMAINS4_8MMA_AtomIJNS4_21SM100_MMA_S8_2x1SM_SSIaaiLi256ELi64ELNS4_4UMMA5MajorE0ELSO_0ELNSN_8SaturateE0EEEEEENS4_6LayoutINS5_IJSC_SC_SC_EEENS5_IJNSA_ILi0EEESU_SU_EEEEENS5_IJNS4_10UnderscoreESX_SX_EEEEENS4_28SM100_TMA_2SM_LOAD_MULTICASTENS4_14ComposedLayoutINS4_7SwizzleILi1ELi4ELi3EEENS4_18smem_ptr_flag_bitsILi8EEENSS_INS5_IJNSA_ILi8EEESH_EEENS5_IJSH_SC_EEEEEEEvNS4_8identityENS4_18SM100_TMA_2SM_LOADES1A_vS1B_EENS_8epilogue10collective18CollectiveEpilogueINS1E_23Sm100TmaWarpSpecializedILi1ELi1ELi64ELb0ELb0EEEJNS5_IJNSA_ILi128EEESG_SH_EEENS5_IJNSS_IS1J_SC_EENSS_ISG_SC_EEEEEaSJ_aSJ_NS1E_6fusion15FusionCallbacksIS1I_NS1O_17LinearCombinationIaiaiLNS_15FloatRoundStyleE2EEES1K_S1N_JEEENS4_5SM1004TMEM4LOAD26SM100_TMEM_LOAD_32dp32b64xENS4_13SM90_TMA_LOADENS11_INS12_ILi2ELi4ELi3EEES15_NSS_INS5_IJS16_SG_EEENS5_IJSG_SC_EEEEEEENS4_39AutoVectorizingCopyWithAssumedAlignmentILi128EEENS4_14SM90_TMA_STOREES23_S25_S25_EEEvvEEEEvNT_6ParamsE:
	.zero		2944


//--------------------- SYMBOLS --------------------------

	.type		.nv.reservedSmem.offset0,@object
	.size		.nv.reservedSmem.offset0,0x4
	.type		.nv.reservedSmem.cap,@object
	.size		.nv.reservedSmem.cap,0x4
	.type		__assertfail,@function
